// auto-generated by cutlass_sweep.gemm — config: {"arch": "sm_90", "cluster_m": 1, "cluster_n": 8, "dtype": "int8", "dtype_b": "int8", "layout": "nt", "stages": 0, "tile_k": 32, "tile_m": 64, "tile_n": 64}
#include "cutlass/cutlass.h"
#include "cutlass/gemm/collective/collective_builder.hpp"
#include "cutlass/gemm/device/gemm_universal_adapter.h"
#include "cutlass/gemm/kernel/gemm_universal.hpp"
#include "cutlass/epilogue/collective/collective_builder.hpp"

using ElemA = int8_t;
using ElemB = int8_t;
using ElemCD = int8_t;
using Acc  = int32_t;
using TileShape    = cute::Shape<cute::_64, cute::_64, cute::_32>;
using ClusterShape = cute::Shape<cute::_1, cute::_8, cute::_1>;

using CollectiveEpilogue = typename cutlass::epilogue::collective::CollectiveBuilder<
    cutlass::arch::Sm90, cutlass::arch::OpClassTensorOp,
    TileShape, ClusterShape,
    cutlass::epilogue::collective::EpilogueTileAuto,
    Acc, Acc,
    ElemCD, cutlass::layout::RowMajor, 128 / cutlass::sizeof_bits<ElemCD>::value,
    ElemCD, cutlass::layout::RowMajor, 128 / cutlass::sizeof_bits<ElemCD>::value,
    cutlass::epilogue::collective::EpilogueScheduleAuto
  >::CollectiveOp;

using CollectiveMainloop = typename cutlass::gemm::collective::CollectiveBuilder<
    cutlass::arch::Sm90, cutlass::arch::OpClassTensorOp,
    ElemA, cutlass::layout::RowMajor, 128 / cutlass::sizeof_bits<ElemA>::value,
    ElemB, cutlass::layout::ColumnMajor, 128 / cutlass::sizeof_bits<ElemB>::value,
    Acc,
    TileShape, ClusterShape,
    cutlass::gemm::collective::StageCountAutoCarveout<static_cast<int>(sizeof(typename CollectiveEpilogue::SharedStorage))>,
    cutlass::gemm::collective::KernelScheduleAuto
  >::CollectiveOp;

using GemmKernel = cutlass::gemm::kernel::GemmUniversal<
    cute::Shape<int,int,int,int>,
    CollectiveMainloop,
    CollectiveEpilogue
>;
using Gemm = cutlass::gemm::device::GemmUniversalAdapter<GemmKernel>;

// Force the device kernel symbol into the cubin without needing a host main.
auto* _anchor = &cutlass::device_kernel<GemmKernel>;


// ===== COMPILED SASS (sm_90a) =====

	.target	sm_90a

	.elftype	@"ET_EXEC"


//--------------------- .note.nv.tkinfo           --------------------------
	.section	.note.nv.tkinfo,"",@"SHT_NOTE"
	.sectionflags	@"SHF_NOTE_NV_TKINFO"
	.tkinfo
        /*0018*/ 	.word	0x00000002
        /*0030*/ 	.string	""
        /*0030*/ 	.string	"ptxas"
        /*0030*/ 	.string	"Cuda compilation tools, release 13.0, V13.0.88"
        /*0030*/ 	.string	"Build cuda_13.0.r13.0/compiler.36424714_0"
        /*0030*/ 	.string	"-arch sm_90a -m 64 "



//--------------------- .note.nv.cuinfo           --------------------------
	.section	.note.nv.cuinfo,"",@"SHT_NOTE"
	.sectionflags	@"SHF_NOTE_NV_CUINFO"
        /*0018*/ 	.short	0x0002
        /*001a*/ 	.short	0x005a
        /*001c*/ 	.short	0x0082
	.zero		2


//--------------------- .nv.info                  --------------------------
	.section	.nv.info,"",@"SHT_CUDA_INFO"
	.align	4


	//----- nvinfo : EIATTR_REGCOUNT
	.align		4
        /*0000*/ 	.byte	0x04, 0x2f
        /*0002*/ 	.short	(.L_15 - .L_14)
	.align		4
.L_14:
        /*0004*/ 	.word	index@(_ZN7cutlass13device_kernelINS_4gemm6kernel13GemmUniversalIN4cute5tupleIJiiiiEEENS1_10collective13CollectiveMmaINS1_34MainloopSm90TmaGmmaWarpSpecializedILi56ENS5_IJNS4_1CILi1EEENSA_ILi8EEESB_EEENS1_32KernelTmaWarpSpecializedPingpongEEENS5_IJNSA_ILi64EEESG_NSA_ILi32EEEEEEaNS5_IJlSB_lEEEaSJ_NS4_8TiledMMAINS4_8MMA_AtomIJNS4_4SM904GMMA26MMA_64x64x32_S32S8S8_SS_TNEEEENS4_6LayoutINS5_IJSB_SB_SB_EEENS5_IJNSA_ILi0EEESS_SS_EEEEENS5_IJNS4_10UnderscoreESV_SV_EEEEENS4_23SM90_TMA_LOAD_MULTICASTENS4_14ComposedLayoutINS4_7SwizzleILi1ELi4ELi3EEENS4_18smem_ptr_flag_bitsILi8EEENSQ_INS5_IJSC_SH_EEENS5_IJSH_SB_EEEEEEEvNS4_8identityENS4_13SM90_TMA_LOADES17_vS18_EENS_8epilogue10collective6detail29Sm90TmaWarpSpecializedAdapterINS1C_15DefaultEpilogueIaSJ_SJ_NS1B_6thread17LinearCombinationIaLi1EiiLNS1G_9ScaleType4KindE0ELNS_15FloatRoundStyleE2EaEENS1_15EpilogueDefaultEEEEEvvEEEEvNT_6ParamsE)
        /*0008*/ 	.word	0x000000a8


	//----- nvinfo : EIATTR_FRAME_SIZE
	.align		4
.L_15:
        /*000c*/ 	.byte	0x04, 0x11
        /*000e*/ 	.short	(.L_17 - .L_16)
	.align		4
.L_16:
        /*0010*/ 	.word	index@(_ZN7cutlass13device_kernelINS_4gemm6kernel13GemmUniversalIN4cute5tupleIJiiiiEEENS1_10collective13CollectiveMmaINS1_34MainloopSm90TmaGmmaWarpSpecializedILi56ENS5_IJNS4_1CILi1EEENSA_ILi8EEESB_EEENS1_32KernelTmaWarpSpecializedPingpongEEENS5_IJNSA_ILi64EEESG_NSA_ILi32EEEEEEaNS5_IJlSB_lEEEaSJ_NS4_8TiledMMAINS4_8MMA_AtomIJNS4_4SM904GMMA26MMA_64x64x32_S32S8S8_SS_TNEEEENS4_6LayoutINS5_IJSB_SB_SB_EEENS5_IJNSA_ILi0EEESS_SS_EEEEENS5_IJNS4_10UnderscoreESV_SV_EEEEENS4_23SM90_TMA_LOAD_MULTICASTENS4_14ComposedLayoutINS4_7SwizzleILi1ELi4ELi3EEENS4_18smem_ptr_flag_bitsILi8EEENSQ_INS5_IJSC_SH_EEENS5_IJSH_SB_EEEEEEEvNS4_8identityENS4_13SM90_TMA_LOADES17_vS18_EENS_8epilogue10collective6detail29Sm90TmaWarpSpecializedAdapterINS1C_15DefaultEpilogueIaSJ_SJ_NS1B_6thread17LinearCombinationIaLi1EiiLNS1G_9ScaleType4KindE0ELNS_15FloatRoundStyleE2EaEENS1_15EpilogueDefaultEEEEEvvEEEEvNT_6ParamsE)
        /*0014*/ 	.word	0x00000008


	//----- nvinfo : EIATTR_MIN_STACK_SIZE
	.align		4
.L_17:
        /*0018*/ 	.byte	0x04, 0x12
        /*001a*/ 	.short	(.L_19 - .L_18)
	.align		4
.L_18:
        /*001c*/ 	.word	index@(_ZN7cutlass13device_kernelINS_4gemm6kernel13GemmUniversalIN4cute5tupleIJiiiiEEENS1_10collective13CollectiveMmaINS1_34MainloopSm90TmaGmmaWarpSpecializedILi56ENS5_IJNS4_1CILi1EEENSA_ILi8EEESB_EEENS1_32KernelTmaWarpSpecializedPingpongEEENS5_IJNSA_ILi64EEESG_NSA_ILi32EEEEEEaNS5_IJlSB_lEEEaSJ_NS4_8TiledMMAINS4_8MMA_AtomIJNS4_4SM904GMMA26MMA_64x64x32_S32S8S8_SS_TNEEEENS4_6LayoutINS5_IJSB_SB_SB_EEENS5_IJNSA_ILi0EEESS_SS_EEEEENS5_IJNS4_10UnderscoreESV_SV_EEEEENS4_23SM90_TMA_LOAD_MULTICASTENS4_14ComposedLayoutINS4_7SwizzleILi1ELi4ELi3EEENS4_18smem_ptr_flag_bitsILi8EEENSQ_INS5_IJSC_SH_EEENS5_IJSH_SB_EEEEEEEvNS4_8identityENS4_13SM90_TMA_LOADES17_vS18_EENS_8epilogue10collective6detail29Sm90TmaWarpSpecializedAdapterINS1C_15DefaultEpilogueIaSJ_SJ_NS1B_6thread17LinearCombinationIaLi1EiiLNS1G_9ScaleType4KindE0ELNS_15FloatRoundStyleE2EaEENS1_15EpilogueDefaultEEEEEvvEEEEvNT_6ParamsE)
        /*0020*/ 	.word	0x00000008
.L_19:


//--------------------- .nv.compat                --------------------------
	.section	.nv.compat,"",@"SHT_CUDA_COMPAT_INFO"
	.align	4
        /*0000*/ 	.byte	0x02, 0x09, 0x01, 0x00, 0x02, 0x02, 0x04, 0x00, 0x02, 0x05, 0x05, 0x00, 0x03, 0x07, 0x01, 0x01
        /*0010*/ 	.byte	0x02, 0x03, 0x01, 0x00, 0x02, 0x06, 0x01, 0x00, 0x04, 0x0b, 0x08, 0x00, 0x00, 0x00, 0x00, 0x00
        /*0020*/ 	.byte	0x00, 0x00, 0x00, 0x00


//--------------------- .nv.info._ZN7cutlass13device_kernelINS_4gemm6kernel13GemmUniversalIN4cute5tupleIJiiiiEEENS1_10collective13CollectiveMmaINS1_34MainloopSm90TmaGmmaWarpSpecializedILi56ENS5_IJNS4_1CILi1EEENSA_ILi8EEESB_EEENS1_32KernelTmaWarpSpecializedPingpongEEENS5_IJNSA_ILi64EEESG_NSA_ILi32EEEEEEaNS5_IJlSB_lEEEaSJ_NS4_8TiledMMAINS4_8MMA_AtomIJNS4_4SM904GMMA26MMA_64x64x32_S32S8S8_SS_TNEEEENS4_6LayoutINS5_IJSB_SB_SB_EEENS5_IJNSA_ILi0EEESS_SS_EEEEENS5_IJNS4_10UnderscoreESV_SV_EEEEENS4_23SM90_TMA_LOAD_MULTICASTENS4_14ComposedLayoutINS4_7SwizzleILi1ELi4ELi3EEENS4_18smem_ptr_flag_bitsILi8EEENSQ_INS5_IJSC_SH_EEENS5_IJSH_SB_EEEEEEEvNS4_8identityENS4_13SM90_TMA_LOADES17_vS18_EENS_8epilogue10collective6detail29Sm90TmaWarpSpecializedAdapterINS1C_15DefaultEpilogueIaSJ_SJ_NS1B_6thread17LinearCombinationIaLi1EiiLNS1G_9ScaleType4KindE0ELNS_15FloatRoundStyleE2EaEENS1_15EpilogueDefaultEEEEEvvEEEEvNT_6ParamsE --------------------------
	.section	.nv.info._ZN7cutlass13device_kernelINS_4gemm6kernel13GemmUniversalIN4cute5tupleIJiiiiEEENS1_10collective13CollectiveMmaINS1_34MainloopSm90TmaGmmaWarpSpecializedILi56ENS5_IJNS4_1CILi1EEENSA_ILi8EEESB_EEENS1_32KernelTmaWarpSpecializedPingpongEEENS5_IJNSA_ILi64EEESG_NSA_ILi32EEEEEEaNS5_IJlSB_lEEEaSJ_NS4_8TiledMMAINS4_8MMA_AtomIJNS4_4SM904GMMA26MMA_64x64x32_S32S8S8_SS_TNEEEENS4_6LayoutINS5_IJSB_SB_SB_EEENS5_IJNSA_ILi0EEESS_SS_EEEEENS5_IJNS4_10UnderscoreESV_SV_EEEEENS4_23SM90_TMA_LOAD_MULTICASTENS4_14ComposedLayoutINS4_7SwizzleILi1ELi4ELi3EEENS4_18smem_ptr_flag_bitsILi8EEENSQ_INS5_IJSC_SH_EEENS5_IJSH_SB_EEEEEEEvNS4_8identityENS4_13SM90_TMA_LOADES17_vS18_EENS_8epilogue10collective6detail29Sm90TmaWarpSpecializedAdapterINS1C_15DefaultEpilogueIaSJ_SJ_NS1B_6thread17LinearCombinationIaLi1EiiLNS1G_9ScaleType4KindE0ELNS_15FloatRoundStyleE2EaEENS1_15EpilogueDefaultEEEEEvvEEEEvNT_6ParamsE,"",@"SHT_CUDA_INFO"
	.sectionflags	@""
	.align	4


	//----- nvinfo : EIATTR_CUDA_API_VERSION
	.align		4
        /*0000*/ 	.byte	0x04, 0x37
        /*0002*/ 	.short	(.L_21 - .L_20)
.L_20:
        /*0004*/ 	.word	0x00000082


	//----- nvinfo : EIATTR_KPARAM_INFO
	.align		4
.L_21:
        /*0008*/ 	.byte	0x04, 0x17
        /*000a*/ 	.short	(.L_23 - .L_22)
.L_22:
        /*000c*/ 	.word	0x00000000
        /*0010*/ 	.short	0x0000
        /*0012*/ 	.short	0x0070
        /*0014*/ 	.byte	0x00, 0xf0, 0x01, 0x10


	//----- nvinfo : EIATTR_SPARSE_MMA_MASK
	.align		4
.L_23:
        /*0018*/ 	.byte	0x03, 0x50
        /*001a*/ 	.short	0x0000


	//----- nvinfo : EIATTR_MAXREG_COUNT
	.align		4
        /*001c*/ 	.byte	0x03, 0x1b
        /*001e*/ 	.short	0x00a8


	//----- nvinfo : EIATTR_NUM_BARRIERS
	.align		4
        /*0020*/ 	.byte	0x02, 0x4c
        /*0022*/ 	.byte	0x01
	.zero		1


	//----- nvinfo : EIATTR_EXTERNS
	.align		4
        /*0024*/ 	.byte	0x04, 0x0f
        /*0026*/ 	.short	(.L_25 - .L_24)


	//   ....[0]....
	.align		4
.L_24:
        /*0028*/ 	.word	index@(__assertfail)


	//----- nvinfo : EIATTR_ANNOTATIONS
	.align		4
.L_25:
        /*002c*/ 	.byte	0x04, 0x55
        /*002e*/ 	.short	(.L_27 - .L_26)


	//   ....[0]....
.L_26:
        /*0030*/ 	.word	0x00000001
        /*0034*/ 	.byte	0xf0, 0x13, 0x00, 0x00, 0x01, 0x00, 0x00, 0x00, 0xa0, 0x1a, 0x00, 0x00, 0x01, 0x00, 0x00, 0x00
        /*0044*/ 	.byte	0x70, 0x43, 0x00, 0x00, 0x01, 0x00, 0x00, 0x00, 0xa0, 0x4f, 0x00, 0x00


	//----- nvinfo : EIATTR_MERCURY_ISA_VERSION
	.align		4
.L_27:
        /*0050*/ 	.byte	0x03, 0x5f
        /*0052*/ 	.short	0x0101


	//----- nvinfo : EIATTR_INT_WARP_WIDE_INSTR_OFFSETS
	.align		4
        /*0054*/ 	.byte	0x04, 0x31
        /*0056*/ 	.short	(.L_29 - .L_28)


	//   ....[0]....
.L_28:
        /*0058*/ 	.word	0x00000bb0


	//   ....[1]....
        /*005c*/ 	.word	0x00000bf0


	//   ....[2]....
        /*0060*/ 	.word	0x00000d20


	//   ....[3]....
        /*0064*/ 	.word	0x00000d30


	//   ....[4]....
        /*0068*/ 	.word	0x00000d40


	//   ....[5]....
        /*006c*/ 	.word	0x00000d50


	//   ....[6]....
        /*0070*/ 	.word	0x00000e10


	//   ....[7]....
        /*0074*/ 	.word	0x00000e50


	//   ....[8]....
        /*0078*/ 	.word	0x00002470


	//----- nvinfo : EIATTR_COOP_GROUP_MASK_REGIDS
	.align		4
.L_29:
        /*007c*/ 	.byte	0x04, 0x29
        /*007e*/ 	.short	(.L_31 - .L_30)


	//   ....[0]....
.L_30:
        /*0080*/ 	.word	0xffffffff


	//   ....[1]....
        /*0084*/ 	.word	0xffffffff


	//   ....[2]....
        /*0088*/ 	.word	0xffffffff


	//   ....[3]....
        /*008c*/ 	.word	0xffffffff


	//   ....[4]....
        /*0090*/ 	.word	0xffffffff


	//   ....[5]....
        /*0094*/ 	.word	0xffffffff


	//   ....[6]....
        /*0098*/ 	.word	0xffffffff


	//----- nvinfo : EIATTR_COOP_GROUP_INSTR_OFFSETS
	.align		4
.L_31:
        /*009c*/ 	.byte	0x04, 0x28
        /*009e*/ 	.short	(.L_33 - .L_32)


	//   ....[0]....
.L_32:
        /*00a0*/ 	.word	0x00000070


	//   ....[1]....
        /*00a4*/ 	.word	0x00000080


	//   ....[2]....
        /*00a8*/ 	.word	0x00000140


	//   ....[3]....
        /*00ac*/ 	.word	0x00000990


	//   ....[4]....
        /*00b0*/ 	.word	0x000009d0


	//   ....[5]....
        /*00b4*/ 	.word	0x00000a60


	//   ....[6]....
        /*00b8*/ 	.word	0x00000fa0


	//----- nvinfo : EIATTR_REG_RECONFIG
	.align		4
.L_33:
        /*00bc*/ 	.byte	0x01, 0x54
	.zero		2


	//----- nvinfo : EIATTR_SYSCALL_OFFSETS
	.align		4
        /*00c0*/ 	.byte	0x04, 0x46
        /*00c2*/ 	.short	(.L_35 - .L_34)


	//   ....[0]....
.L_34:
        /*00c4*/ 	.word	0x00001f80


	//----- nvinfo : EIATTR_MBARRIER_INSTR_OFFSETS
	.align		4
.L_35:
        /*00c8*/ 	.byte	0x04, 0x39
        /*00ca*/ 	.short	(.L_37 - .L_36)


	//   ....[0]....
.L_36:
        /*00cc*/ 	.word	0x00000270
        /*00d0*/ 	.word	0x000000ff
        /*00d4*/ 	.word	0x00000000
        /*00d8*/ 	.short	0x0100
        /*00da*/ 	.byte	0x08
	.zero		1


	//   ....[1]....
        /*00dc*/ 	.word	0x00000280
        /*00e0*/ 	.word	0x000000ff
        /*00e4*/ 	.word	0x000001c0
        /*00e8*/ 	.short	0x0100
        /*00ea*/ 	.byte	0x08
	.zero		1


	//   ....[2]....
        /*00ec*/ 	.word	0x00000290
        /*00f0*/ 	.word	0x000000ff
        /*00f4*/ 	.word	0x00000008
        /*00f8*/ 	.short	0x0100
        /*00fa*/ 	.byte	0x08
	.zero		1


	//   ....[3]....
        /*00fc*/ 	.word	0x000002a0
        /*0100*/ 	.word	0x000000ff
        /*0104*/ 	.word	0x000001c8
        /*0108*/ 	.short	0x0100
        /*010a*/ 	.byte	0x08
	.zero		1


	//   ....[4]....
        /*010c*/ 	.word	0x000002b0
        /*0110*/ 	.word	0x000000ff
        /*0114*/ 	.word	0x00000010
        /*0118*/ 	.short	0x0100
        /*011a*/ 	.byte	0x08
	.zero		1


	//   ....[5]....
        /*011c*/ 	.word	0x000002c0
        /*0120*/ 	.word	0x000000ff
        /*0124*/ 	.word	0x000001d0
        /*0128*/ 	.short	0x0100
        /*012a*/ 	.byte	0x08
	.zero		1


	//   ....[6]....
        /*012c*/ 	.word	0x000002d0
        /*0130*/ 	.word	0x000000ff
        /*0134*/ 	.word	0x00000018
        /*0138*/ 	.short	0x0100
        /*013a*/ 	.byte	0x08
	.zero		1


	//   ....[7]....
        /*013c*/ 	.word	0x000002e0
        /*0140*/ 	.word	0x000000ff
        /*0144*/ 	.word	0x000001d8
        /*0148*/ 	.short	0x0100
        /*014a*/ 	.byte	0x08
	.zero		1


	//   ....[8]....
        /*014c*/ 	.word	0x000002f0
        /*0150*/ 	.word	0x000000ff
        /*0154*/ 	.word	0x00000020
        /*0158*/ 	.short	0x0100
        /*015a*/ 	.byte	0x08
	.zero		1


	//   ....[9]....
        /*015c*/ 	.word	0x00000300
        /*0160*/ 	.word	0x000000ff
        /*0164*/ 	.word	0x000001e0
        /*0168*/ 	.short	0x0100
        /*016a*/ 	.byte	0x08
	.zero		1


	//   ....[10]....
        /*016c*/ 	.word	0x00000310
        /*0170*/ 	.word	0x000000ff
        /*0174*/ 	.word	0x00000028
        /*0178*/ 	.short	0x0100
        /*017a*/ 	.byte	0x08
	.zero		1


	//   ....[11]....
        /*017c*/ 	.word	0x00000320
        /*0180*/ 	.word	0x000000ff
        /*0184*/ 	.word	0x000001e8
        /*0188*/ 	.short	0x0100
        /*018a*/ 	.byte	0x08
	.zero		1


	//   ....[12]....
        /*018c*/ 	.word	0x00000330
        /*0190*/ 	.word	0x000000ff
        /*0194*/ 	.word	0x00000030
        /*0198*/ 	.short	0x0100
        /*019a*/ 	.byte	0x08
	.zero		1


	//   ....[13]....
        /*019c*/ 	.word	0x00000340
        /*01a0*/ 	.word	0x000000ff
        /*01a4*/ 	.word	0x000001f0
        /*01a8*/ 	.short	0x0100
        /*01aa*/ 	.byte	0x08
	.zero		1


	//   ....[14]....
        /*01ac*/ 	.word	0x00000350
        /*01b0*/ 	.word	0x000000ff
        /*01b4*/ 	.word	0x00000038
        /*01b8*/ 	.short	0x0100
        /*01ba*/ 	.byte	0x08
	.zero		1


	//   ....[15]....
        /*01bc*/ 	.word	0x00000360
        /*01c0*/ 	.word	0x000000ff
        /*01c4*/ 	.word	0x000001f8
        /*01c8*/ 	.short	0x0100
        /*01ca*/ 	.byte	0x08
	.zero		1


	//   ....[16]....
        /*01cc*/ 	.word	0x00000370
        /*01d0*/ 	.word	0x000000ff
        /*01d4*/ 	.word	0x00000040
        /*01d8*/ 	.short	0x0100
        /*01da*/ 	.byte	0x08
	.zero		1


	//   ....[17]....
        /*01dc*/ 	.word	0x00000380
        /*01e0*/ 	.word	0x000000ff
        /*01e4*/ 	.word	0x00000200
        /*01e8*/ 	.short	0x0100
        /*01ea*/ 	.byte	0x08
	.zero		1


	//   ....[18]....
        /*01ec*/ 	.word	0x00000390
        /*01f0*/ 	.word	0x000000ff
        /*01f4*/ 	.word	0x00000048
        /*01f8*/ 	.short	0x0100
        /*01fa*/ 	.byte	0x08
	.zero		1


	//   ....[19]....
        /*01fc*/ 	.word	0x000003a0
        /*0200*/ 	.word	0x000000ff
        /*0204*/ 	.word	0x00000208
        /*0208*/ 	.short	0x0100
        /*020a*/ 	.byte	0x08
	.zero		1


	//   ....[20]....
        /*020c*/ 	.word	0x000003b0
        /*0210*/ 	.word	0x000000ff
        /*0214*/ 	.word	0x00000050
        /*0218*/ 	.short	0x0100
        /*021a*/ 	.byte	0x08
	.zero		1


	//   ....[21]....
        /*021c*/ 	.word	0x000003c0
        /*0220*/ 	.word	0x000000ff
        /*0224*/ 	.word	0x00000210
        /*0228*/ 	.short	0x0100
        /*022a*/ 	.byte	0x08
	.zero		1


	//   ....[22]....
        /*022c*/ 	.word	0x000003d0
        /*0230*/ 	.word	0x000000ff
        /*0234*/ 	.word	0x00000058
        /*0238*/ 	.short	0x0100
        /*023a*/ 	.byte	0x08
	.zero		1


	//   ....[23]....
        /*023c*/ 	.word	0x000003e0
        /*0240*/ 	.word	0x000000ff
        /*0244*/ 	.word	0x00000218
        /*0248*/ 	.short	0x0100
        /*024a*/ 	.byte	0x08
	.zero		1


	//   ....[24]....
        /*024c*/ 	.word	0x000003f0
        /*0250*/ 	.word	0x000000ff
        /*0254*/ 	.word	0x00000060
        /*0258*/ 	.short	0x0100
        /*025a*/ 	.byte	0x08
	.zero		1


	//   ....[25]....
        /*025c*/ 	.word	0x00000400
        /*0260*/ 	.word	0x000000ff
        /*0264*/ 	.word	0x00000220
        /*0268*/ 	.short	0x0100
        /*026a*/ 	.byte	0x08
	.zero		1


	//   ....[26]....
        /*026c*/ 	.word	0x00000410
        /*0270*/ 	.word	0x000000ff
        /*0274*/ 	.word	0x00000068
        /*0278*/ 	.short	0x0100
        /*027a*/ 	.byte	0x08
	.zero		1


	//   ....[27]....
        /*027c*/ 	.word	0x00000420
        /*0280*/ 	.word	0x000000ff
        /*0284*/ 	.word	0x00000228
        /*0288*/ 	.short	0x0100
        /*028a*/ 	.byte	0x08
	.zero		1


	//   ....[28]....
        /*028c*/ 	.word	0x00000430
        /*0290*/ 	.word	0x000000ff
        /*0294*/ 	.word	0x00000070
        /*0298*/ 	.short	0x0100
        /*029a*/ 	.byte	0x08
	.zero		1


	//   ....[29]....
        /*029c*/ 	.word	0x00000440
        /*02a0*/ 	.word	0x000000ff
        /*02a4*/ 	.word	0x00000230
        /*02a8*/ 	.short	0x0100
        /*02aa*/ 	.byte	0x08
	.zero		1


	//   ....[30]....
        /*02ac*/ 	.word	0x00000450
        /*02b0*/ 	.word	0x000000ff
        /*02b4*/ 	.word	0x00000078
        /*02b8*/ 	.short	0x0100
        /*02ba*/ 	.byte	0x08
	.zero		1


	//   ....[31]....
        /*02bc*/ 	.word	0x00000460
        /*02c0*/ 	.word	0x000000ff
        /*02c4*/ 	.word	0x00000238
        /*02c8*/ 	.short	0x0100
        /*02ca*/ 	.byte	0x08
	.zero		1


	//   ....[32]....
        /*02cc*/ 	.word	0x00000470
        /*02d0*/ 	.word	0x000000ff
        /*02d4*/ 	.word	0x00000080
        /*02d8*/ 	.short	0x0100
        /*02da*/ 	.byte	0x08
	.zero		1


	//   ....[33]....
        /*02dc*/ 	.word	0x00000480
        /*02e0*/ 	.word	0x000000ff
        /*02e4*/ 	.word	0x00000240
        /*02e8*/ 	.short	0x0100
        /*02ea*/ 	.byte	0x08
	.zero		1


	//   ....[34]....
        /*02ec*/ 	.word	0x00000490
        /*02f0*/ 	.word	0x000000ff
        /*02f4*/ 	.word	0x00000088
        /*02f8*/ 	.short	0x0100
        /*02fa*/ 	.byte	0x08
	.zero		1


	//   ....[35]....
        /*02fc*/ 	.word	0x000004a0
        /*0300*/ 	.word	0x000000ff
        /*0304*/ 	.word	0x00000248
        /*0308*/ 	.short	0x0100
        /*030a*/ 	.byte	0x08
	.zero		1


	//   ....[36]....
        /*030c*/ 	.word	0x000004b0
        /*0310*/ 	.word	0x000000ff
        /*0314*/ 	.word	0x00000090
        /*0318*/ 	.short	0x0100
        /*031a*/ 	.byte	0x08
	.zero		1


	//   ....[37]....
        /*031c*/ 	.word	0x000004c0
        /*0320*/ 	.word	0x000000ff
        /*0324*/ 	.word	0x00000250
        /*0328*/ 	.short	0x0100
        /*032a*/ 	.byte	0x08
	.zero		1


	//   ....[38]....
        /*032c*/ 	.word	0x000004d0
        /*0330*/ 	.word	0x000000ff
        /*0334*/ 	.word	0x00000098
        /*0338*/ 	.short	0x0100
        /*033a*/ 	.byte	0x08
	.zero		1


	//   ....[39]....
        /*033c*/ 	.word	0x000004e0
        /*0340*/ 	.word	0x000000ff
        /*0344*/ 	.word	0x00000258
        /*0348*/ 	.short	0x0100
        /*034a*/ 	.byte	0x08
	.zero		1


	//   ....[40]....
        /*034c*/ 	.word	0x000004f0
        /*0350*/ 	.word	0x000000ff
        /*0354*/ 	.word	0x000000a0
        /*0358*/ 	.short	0x0100
        /*035a*/ 	.byte	0x08
	.zero		1


	//   ....[41]....
        /*035c*/ 	.word	0x00000500
        /*0360*/ 	.word	0x000000ff
        /*0364*/ 	.word	0x00000260
        /*0368*/ 	.short	0x0100
        /*036a*/ 	.byte	0x08
	.zero		1


	//   ....[42]....
        /*036c*/ 	.word	0x00000510
        /*0370*/ 	.word	0x000000ff
        /*0374*/ 	.word	0x000000a8
        /*0378*/ 	.short	0x0100
        /*037a*/ 	.byte	0x08
	.zero		1


	//   ....[43]....
        /*037c*/ 	.word	0x00000520
        /*0380*/ 	.word	0x000000ff
        /*0384*/ 	.word	0x00000268
        /*0388*/ 	.short	0x0100
        /*038a*/ 	.byte	0x08
	.zero		1


	//   ....[44]....
        /*038c*/ 	.word	0x00000530
        /*0390*/ 	.word	0x000000ff
        /*0394*/ 	.word	0x000000b0
        /*0398*/ 	.short	0x0100
        /*039a*/ 	.byte	0x08
	.zero		1


	//   ....[45]....
        /*039c*/ 	.word	0x00000540
        /*03a0*/ 	.word	0x000000ff
        /*03a4*/ 	.word	0x00000270
        /*03a8*/ 	.short	0x0100
        /*03aa*/ 	.byte	0x08
	.zero		1


	//   ....[46]....
        /*03ac*/ 	.word	0x00000550
        /*03b0*/ 	.word	0x000000ff
        /*03b4*/ 	.word	0x000000b8
        /*03b8*/ 	.short	0x0100
        /*03ba*/ 	.byte	0x08
	.zero		1


	//   ....[47]....
        /*03bc*/ 	.word	0x00000560
        /*03c0*/ 	.word	0x000000ff
        /*03c4*/ 	.word	0x00000278
        /*03c8*/ 	.short	0x0100
        /*03ca*/ 	.byte	0x08
	.zero		1


	//   ....[48]....
        /*03cc*/ 	.word	0x00000570
        /*03d0*/ 	.word	0x000000ff
        /*03d4*/ 	.word	0x000000c0
        /*03d8*/ 	.short	0x0100
        /*03da*/ 	.byte	0x08
	.zero		1


	//   ....[49]....
        /*03dc*/ 	.word	0x00000580
        /*03e0*/ 	.word	0x000000ff
        /*03e4*/ 	.word	0x00000280
        /*03e8*/ 	.short	0x0100
        /*03ea*/ 	.byte	0x08
	.zero		1


	//   ....[50]....
        /*03ec*/ 	.word	0x00000590
        /*03f0*/ 	.word	0x000000ff
        /*03f4*/ 	.word	0x000000c8
        /*03f8*/ 	.short	0x0100
        /*03fa*/ 	.byte	0x08
	.zero		1


	//   ....[51]....
        /*03fc*/ 	.word	0x000005a0
        /*0400*/ 	.word	0x000000ff
        /*0404*/ 	.word	0x00000288
        /*0408*/ 	.short	0x0100
        /*040a*/ 	.byte	0x08
	.zero		1


	//   ....[52]....
        /*040c*/ 	.word	0x000005b0
        /*0410*/ 	.word	0x000000ff
        /*0414*/ 	.word	0x000000d0
        /*0418*/ 	.short	0x0100
        /*041a*/ 	.byte	0x08
	.zero		1


	//   ....[53]....
        /*041c*/ 	.word	0x000005c0
        /*0420*/ 	.word	0x000000ff
        /*0424*/ 	.word	0x00000290
        /*0428*/ 	.short	0x0100
        /*042a*/ 	.byte	0x08
	.zero		1


	//   ....[54]....
        /*042c*/ 	.word	0x000005d0
        /*0430*/ 	.word	0x000000ff
        /*0434*/ 	.word	0x000000d8
        /*0438*/ 	.short	0x0100
        /*043a*/ 	.byte	0x08
	.zero		1


	//   ....[55]....
        /*043c*/ 	.word	0x000005e0
        /*0440*/ 	.word	0x000000ff
        /*0444*/ 	.word	0x00000298
        /*0448*/ 	.short	0x0100
        /*044a*/ 	.byte	0x08
	.zero		1


	//   ....[56]....
        /*044c*/ 	.word	0x000005f0
        /*0450*/ 	.word	0x000000ff
        /*0454*/ 	.word	0x000000e0
        /*0458*/ 	.short	0x0100
        /*045a*/ 	.byte	0x08
	.zero		1


	//   ....[57]....
        /*045c*/ 	.word	0x00000600
        /*0460*/ 	.word	0x000000ff
        /*0464*/ 	.word	0x000002a0
        /*0468*/ 	.short	0x0100
        /*046a*/ 	.byte	0x08
	.zero		1


	//   ....[58]....
        /*046c*/ 	.word	0x00000610
        /*0470*/ 	.word	0x000000ff
        /*0474*/ 	.word	0x000000e8
        /*0478*/ 	.short	0x0100
        /*047a*/ 	.byte	0x08
	.zero		1


	//   ....[59]....
        /*047c*/ 	.word	0x00000620
        /*0480*/ 	.word	0x000000ff
        /*0484*/ 	.word	0x000002a8
        /*0488*/ 	.short	0x0100
        /*048a*/ 	.byte	0x08
	.zero		1


	//   ....[60]....
        /*048c*/ 	.word	0x00000630
        /*0490*/ 	.word	0x000000ff
        /*0494*/ 	.word	0x000000f0
        /*0498*/ 	.short	0x0100
        /*049a*/ 	.byte	0x08
	.zero		1


	//   ....[61]....
        /*049c*/ 	.word	0x00000640
        /*04a0*/ 	.word	0x000000ff
        /*04a4*/ 	.word	0x000002b0
        /*04a8*/ 	.short	0x0100
        /*04aa*/ 	.byte	0x08
	.zero		1


	//   ....[62]....
        /*04ac*/ 	.word	0x00000650
        /*04b0*/ 	.word	0x000000ff
        /*04b4*/ 	.word	0x000000f8
        /*04b8*/ 	.short	0x0100
        /*04ba*/ 	.byte	0x08
	.zero		1


	//   ....[63]....
        /*04bc*/ 	.word	0x00000660
        /*04c0*/ 	.word	0x000000ff
        /*04c4*/ 	.word	0x000002b8
        /*04c8*/ 	.short	0x0100
        /*04ca*/ 	.byte	0x08
	.zero		1


	//   ....[64]....
        /*04cc*/ 	.word	0x00000670
        /*04d0*/ 	.word	0x000000ff
        /*04d4*/ 	.word	0x00000100
        /*04d8*/ 	.short	0x0100
        /*04da*/ 	.byte	0x08
	.zero		1


	//   ....[65]....
        /*04dc*/ 	.word	0x00000680
        /*04e0*/ 	.word	0x000000ff
        /*04e4*/ 	.word	0x000002c0
        /*04e8*/ 	.short	0x0100
        /*04ea*/ 	.byte	0x08
	.zero		1


	//   ....[66]....
        /*04ec*/ 	.word	0x00000690
        /*04f0*/ 	.word	0x000000ff
        /*04f4*/ 	.word	0x00000108
        /*04f8*/ 	.short	0x0100
        /*04fa*/ 	.byte	0x08
	.zero		1


	//   ....[67]....
        /*04fc*/ 	.word	0x000006a0
        /*0500*/ 	.word	0x000000ff
        /*0504*/ 	.word	0x000002c8
        /*0508*/ 	.short	0x0100
        /*050a*/ 	.byte	0x08
	.zero		1


	//   ....[68]....
        /*050c*/ 	.word	0x000006b0
        /*0510*/ 	.word	0x000000ff
        /*0514*/ 	.word	0x00000110
        /*0518*/ 	.short	0x0100
        /*051a*/ 	.byte	0x08
	.zero		1


	//   ....[69]....
        /*051c*/ 	.word	0x000006c0
        /*0520*/ 	.word	0x000000ff
        /*0524*/ 	.word	0x000002d0
        /*0528*/ 	.short	0x0100
        /*052a*/ 	.byte	0x08
	.zero		1


	//   ....[70]....
        /*052c*/ 	.word	0x000006d0
        /*0530*/ 	.word	0x000000ff
        /*0534*/ 	.word	0x00000118
        /*0538*/ 	.short	0x0100
        /*053a*/ 	.byte	0x08
	.zero		1


	//   ....[71]....
        /*053c*/ 	.word	0x000006e0
        /*0540*/ 	.word	0x000000ff
        /*0544*/ 	.word	0x000002d8
        /*0548*/ 	.short	0x0100
        /*054a*/ 	.byte	0x08
	.zero		1


	//   ....[72]....
        /*054c*/ 	.word	0x000006f0
        /*0550*/ 	.word	0x000000ff
        /*0554*/ 	.word	0x00000120
        /*0558*/ 	.short	0x0100
        /*055a*/ 	.byte	0x08
	.zero		1


	//   ....[73]....
        /*055c*/ 	.word	0x00000700
        /*0560*/ 	.word	0x000000ff
        /*0564*/ 	.word	0x000002e0
        /*0568*/ 	.short	0x0100
        /*056a*/ 	.byte	0x08
	.zero		1


	//   ....[74]....
        /*056c*/ 	.word	0x00000710
        /*0570*/ 	.word	0x000000ff
        /*0574*/ 	.word	0x00000128
        /*0578*/ 	.short	0x0100
        /*057a*/ 	.byte	0x08
	.zero		1


	//   ....[75]....
        /*057c*/ 	.word	0x00000720
        /*0580*/ 	.word	0x000000ff
        /*0584*/ 	.word	0x000002e8
        /*0588*/ 	.short	0x0100
        /*058a*/ 	.byte	0x08
	.zero		1


	//   ....[76]....
        /*058c*/ 	.word	0x00000730
        /*0590*/ 	.word	0x000000ff
        /*0594*/ 	.word	0x00000130
        /*0598*/ 	.short	0x0100
        /*059a*/ 	.byte	0x08
	.zero		1


	//   ....[77]....
        /*059c*/ 	.word	0x00000740
        /*05a0*/ 	.word	0x000000ff
        /*05a4*/ 	.word	0x000002f0
        /*05a8*/ 	.short	0x0100
        /*05aa*/ 	.byte	0x08
	.zero		1


	//   ....[78]....
        /*05ac*/ 	.word	0x00000750
        /*05b0*/ 	.word	0x000000ff
        /*05b4*/ 	.word	0x00000138
        /*05b8*/ 	.short	0x0100
        /*05ba*/ 	.byte	0x08
	.zero		1


	//   ....[79]....
        /*05bc*/ 	.word	0x00000760
        /*05c0*/ 	.word	0x000000ff
        /*05c4*/ 	.word	0x000002f8
        /*05c8*/ 	.short	0x0100
        /*05ca*/ 	.byte	0x08
	.zero		1


	//   ....[80]....
        /*05cc*/ 	.word	0x00000770
        /*05d0*/ 	.word	0x000000ff
        /*05d4*/ 	.word	0x00000140
        /*05d8*/ 	.short	0x0100
        /*05da*/ 	.byte	0x08
	.zero		1


	//   ....[81]....
        /*05dc*/ 	.word	0x00000780
        /*05e0*/ 	.word	0x000000ff
        /*05e4*/ 	.word	0x00000300
        /*05e8*/ 	.short	0x0100
        /*05ea*/ 	.byte	0x08
	.zero		1


	//   ....[82]....
        /*05ec*/ 	.word	0x00000790
        /*05f0*/ 	.word	0x000000ff
        /*05f4*/ 	.word	0x00000148
        /*05f8*/ 	.short	0x0100
        /*05fa*/ 	.byte	0x08
	.zero		1


	//   ....[83]....
        /*05fc*/ 	.word	0x000007a0
        /*0600*/ 	.word	0x000000ff
        /*0604*/ 	.word	0x00000308
        /*0608*/ 	.short	0x0100
        /*060a*/ 	.byte	0x08
	.zero		1


	//   ....[84]....
        /*060c*/ 	.word	0x000007b0
        /*0610*/ 	.word	0x000000ff
        /*0614*/ 	.word	0x00000150
        /*0618*/ 	.short	0x0100
        /*061a*/ 	.byte	0x08
	.zero		1


	//   ....[85]....
        /*061c*/ 	.word	0x000007c0
        /*0620*/ 	.word	0x000000ff
        /*0624*/ 	.word	0x00000310
        /*0628*/ 	.short	0x0100
        /*062a*/ 	.byte	0x08
	.zero		1


	//   ....[86]....
        /*062c*/ 	.word	0x000007d0
        /*0630*/ 	.word	0x000000ff
        /*0634*/ 	.word	0x00000158
        /*0638*/ 	.short	0x0100
        /*063a*/ 	.byte	0x08
	.zero		1


	//   ....[87]....
        /*063c*/ 	.word	0x000007e0
        /*0640*/ 	.word	0x000000ff
        /*0644*/ 	.word	0x00000318
        /*0648*/ 	.short	0x0100
        /*064a*/ 	.byte	0x08
	.zero		1


	//   ....[88]....
        /*064c*/ 	.word	0x000007f0
        /*0650*/ 	.word	0x000000ff
        /*0654*/ 	.word	0x00000160
        /*0658*/ 	.short	0x0100
        /*065a*/ 	.byte	0x08
	.zero		1


	//   ....[89]....
        /*065c*/ 	.word	0x00000800
        /*0660*/ 	.word	0x000000ff
        /*0664*/ 	.word	0x00000320
        /*0668*/ 	.short	0x0100
        /*066a*/ 	.byte	0x08
	.zero		1


	//   ....[90]....
        /*066c*/ 	.word	0x00000810
        /*0670*/ 	.word	0x000000ff
        /*0674*/ 	.word	0x00000168
        /*0678*/ 	.short	0x0100
        /*067a*/ 	.byte	0x08
	.zero		1


	//   ....[91]....
        /*067c*/ 	.word	0x00000820
        /*0680*/ 	.word	0x000000ff
        /*0684*/ 	.word	0x00000328
        /*0688*/ 	.short	0x0100
        /*068a*/ 	.byte	0x08
	.zero		1


	//   ....[92]....
        /*068c*/ 	.word	0x00000830
        /*0690*/ 	.word	0x000000ff
        /*0694*/ 	.word	0x00000170
        /*0698*/ 	.short	0x0100
        /*069a*/ 	.byte	0x08
	.zero		1


	//   ....[93]....
        /*069c*/ 	.word	0x00000840
        /*06a0*/ 	.word	0x000000ff
        /*06a4*/ 	.word	0x00000330
        /*06a8*/ 	.short	0x0100
        /*06aa*/ 	.byte	0x08
	.zero		1


	//   ....[94]....
        /*06ac*/ 	.word	0x00000850
        /*06b0*/ 	.word	0x000000ff
        /*06b4*/ 	.word	0x00000178
        /*06b8*/ 	.short	0x0100
        /*06ba*/ 	.byte	0x08
	.zero		1


	//   ....[95]....
        /*06bc*/ 	.word	0x00000860
        /*06c0*/ 	.word	0x000000ff
        /*06c4*/ 	.word	0x00000338
        /*06c8*/ 	.short	0x0100
        /*06ca*/ 	.byte	0x08
	.zero		1


	//   ....[96]....
        /*06cc*/ 	.word	0x00000870
        /*06d0*/ 	.word	0x000000ff
        /*06d4*/ 	.word	0x00000180
        /*06d8*/ 	.short	0x0100
        /*06da*/ 	.byte	0x08
	.zero		1


	//   ....[97]....
        /*06dc*/ 	.word	0x00000880
        /*06e0*/ 	.word	0x000000ff
        /*06e4*/ 	.word	0x00000340
        /*06e8*/ 	.short	0x0100
        /*06ea*/ 	.byte	0x08
	.zero		1


	//   ....[98]....
        /*06ec*/ 	.word	0x00000890
        /*06f0*/ 	.word	0x000000ff
        /*06f4*/ 	.word	0x00000188
        /*06f8*/ 	.short	0x0100
        /*06fa*/ 	.byte	0x08
	.zero		1


	//   ....[99]....
        /*06fc*/ 	.word	0x000008a0
        /*0700*/ 	.word	0x000000ff
        /*0704*/ 	.word	0x00000348
        /*0708*/ 	.short	0x0100
        /*070a*/ 	.byte	0x08
	.zero		1


	//   ....[100]....
        /*070c*/ 	.word	0x000008b0
        /*0710*/ 	.word	0x000000ff
        /*0714*/ 	.word	0x00000190
        /*0718*/ 	.short	0x0100
        /*071a*/ 	.byte	0x08
	.zero		1


	//   ....[101]....
        /*071c*/ 	.word	0x000008c0
        /*0720*/ 	.word	0x000000ff
        /*0724*/ 	.word	0x00000350
        /*0728*/ 	.short	0x0100
        /*072a*/ 	.byte	0x08
	.zero		1


	//   ....[102]....
        /*072c*/ 	.word	0x000008d0
        /*0730*/ 	.word	0x000000ff
        /*0734*/ 	.word	0x00000198
        /*0738*/ 	.short	0x0100
        /*073a*/ 	.byte	0x08
	.zero		1


	//   ....[103]....
        /*073c*/ 	.word	0x000008e0
        /*0740*/ 	.word	0x000000ff
        /*0744*/ 	.word	0x00000358
        /*0748*/ 	.short	0x0100
        /*074a*/ 	.byte	0x08
	.zero		1


	//   ....[104]....
        /*074c*/ 	.word	0x000008f0
        /*0750*/ 	.word	0x000000ff
        /*0754*/ 	.word	0x000001a0
        /*0758*/ 	.short	0x0100
        /*075a*/ 	.byte	0x08
	.zero		1


	//   ....[105]....
        /*075c*/ 	.word	0x00000900
        /*0760*/ 	.word	0x000000ff
        /*0764*/ 	.word	0x00000360
        /*0768*/ 	.short	0x0100
        /*076a*/ 	.byte	0x08
	.zero		1


	//   ....[106]....
        /*076c*/ 	.word	0x00000910
        /*0770*/ 	.word	0x000000ff
        /*0774*/ 	.word	0x000001a8
        /*0778*/ 	.short	0x0100
        /*077a*/ 	.byte	0x08
	.zero		1


	//   ....[107]....
        /*077c*/ 	.word	0x00000920
        /*0780*/ 	.word	0x000000ff
        /*0784*/ 	.word	0x00000368
        /*0788*/ 	.short	0x0100
        /*078a*/ 	.byte	0x08
	.zero		1


	//   ....[108]....
        /*078c*/ 	.word	0x00000930
        /*0790*/ 	.word	0x000000ff
        /*0794*/ 	.word	0x000001b0
        /*0798*/ 	.short	0x0100
        /*079a*/ 	.byte	0x08
	.zero		1


	//   ....[109]....
        /*079c*/ 	.word	0x00000940
        /*07a0*/ 	.word	0x000000ff
        /*07a4*/ 	.word	0x00000370
        /*07a8*/ 	.short	0x0100
        /*07aa*/ 	.byte	0x08
	.zero		1


	//   ....[110]....
        /*07ac*/ 	.word	0x00000950
        /*07b0*/ 	.word	0x000000ff
        /*07b4*/ 	.word	0x000001b8
        /*07b8*/ 	.short	0x0100
        /*07ba*/ 	.byte	0x08
	.zero		1


	//   ....[111]....
        /*07bc*/ 	.word	0x00000960
        /*07c0*/ 	.word	0x000000ff
        /*07c4*/ 	.word	0x00000378
        /*07c8*/ 	.short	0x0100
        /*07ca*/ 	.byte	0x08
	.zero		1


	//   ....[112]....
        /*07cc*/ 	.word	0x00000e80
        /*07d0*/ 	.word	0x000000ff
        /*07d4*/ 	.word	0x000003b0
        /*07d8*/ 	.short	0x0100
        /*07da*/ 	.byte	0x08
	.zero		1


	//   ....[113]....
        /*07dc*/ 	.word	0x00000f00
        /*07e0*/ 	.word	0x000000ff
        /*07e4*/ 	.word	0x000003b8
        /*07e8*/ 	.short	0x0100
        /*07ea*/ 	.byte	0x08
	.zero		1


	//   ....[114]....
        /*07ec*/ 	.word	0x00000f20
        /*07f0*/ 	.word	0x000000ff
        /*07f4*/ 	.word	0x00000390
        /*07f8*/ 	.short	0x0100
        /*07fa*/ 	.byte	0x09
	.zero		1


	//   ....[115]....
        /*07fc*/ 	.word	0x00000f30
        /*0800*/ 	.word	0x000000ff
        /*0804*/ 	.word	0x00000398
        /*0808*/ 	.short	0x0100
        /*080a*/ 	.byte	0x09
	.zero		1


	//   ....[116]....
        /*080c*/ 	.word	0x00000f40
        /*0810*/ 	.word	0x000000ff
        /*0814*/ 	.word	0x000003a0
        /*0818*/ 	.short	0x0100
        /*081a*/ 	.byte	0x09
	.zero		1


	//   ....[117]....
        /*081c*/ 	.word	0x00000f50
        /*0820*/ 	.word	0x000000ff
        /*0824*/ 	.word	0x000003a8
        /*0828*/ 	.short	0x0100
        /*082a*/ 	.byte	0x09
	.zero		1


	//   ....[118]....
        /*082c*/ 	.word	0x00001e40
        /*0830*/ 	.word	0x000000ff
        /*0834*/ 	.word	0xfffffff8
        /*0838*/ 	.short	0x010a
        /*083a*/ 	.byte	0x2b
	.zero		1


	//   ....[119]....
        /*083c*/ 	.word	0x00002000
        /*0840*/ 	.word	0x00000003
        /*0844*/ 	.word	0x00000000
        /*0848*/ 	.short	0x010a
        /*084a*/ 	.byte	0x3f
	.zero		1


	//   ....[120]....
        /*084c*/ 	.word	0x00002040
        /*0850*/ 	.word	0x00000003
        /*0854*/ 	.word	0x00000000
        /*0858*/ 	.short	0x010a
        /*085a*/ 	.byte	0x3f
	.zero		1


	//   ....[121]....
        /*085c*/ 	.word	0x000021d0
        /*0860*/ 	.word	0x000000ff
        /*0864*/ 	.word	0x00000000
        /*0868*/ 	.short	0x010a
        /*086a*/ 	.byte	0x04
	.zero		1


	//   ....[122]....
        /*086c*/ 	.word	0x00002210
        /*0870*/ 	.word	0x000000ff
        /*0874*/ 	.word	0x00000000
        /*0878*/ 	.short	0x010a
        /*087a*/ 	.byte	0x04
	.zero		1


	//   ....[123]....
        /*087c*/ 	.word	0x00002300
        /*0880*/ 	.word	0x00000005
        /*0884*/ 	.word	0x00000000
        /*0888*/ 	.short	0x0101
        /*088a*/ 	.byte	0x3f
	.zero		1


	//   ....[124]....
        /*088c*/ 	.word	0x00002410
        /*0890*/ 	.word	0x00000003
        /*0894*/ 	.word	0x00000000
        /*0898*/ 	.short	0x0101
        /*089a*/ 	.byte	0x2f
	.zero		1


	//   ....[125]....
        /*089c*/ 	.word	0x00002510
        /*08a0*/ 	.word	0x00000003
        /*08a4*/ 	.word	0x00000000
        /*08a8*/ 	.short	0x0101
        /*08aa*/ 	.byte	0x3f
	.zero		1


	//   ....[126]....
        /*08ac*/ 	.word	0x00002590
        /*08b0*/ 	.word	0x000000ff
        /*08b4*/ 	.word	0x00000008
        /*08b8*/ 	.short	0x010a
        /*08ba*/ 	.byte	0x2b
	.zero		1


	//   ....[127]....
        /*08bc*/ 	.word	0x000043b0
        /*08c0*/ 	.word	0x00000000
        /*08c4*/ 	.word	0x00000000
        /*08c8*/ 	.short	0x0101
        /*08ca*/ 	.byte	0x2f
	.zero		1


	//   ....[128]....
        /*08cc*/ 	.word	0x00004cf0
        /*08d0*/ 	.word	0x0000000f
        /*08d4*/ 	.word	0x000001c0
        /*08d8*/ 	.short	0x010a
        /*08da*/ 	.byte	0x3f
	.zero		1


	//   ....[129]....
        /*08dc*/ 	.word	0x000050d0
        /*08e0*/ 	.word	0x00000004
        /*08e4*/ 	.word	0x000003b8
        /*08e8*/ 	.short	0x0101
        /*08ea*/ 	.byte	0x3f
	.zero		1


	//   ....[130]....
        /*08ec*/ 	.word	0x00005800
        /*08f0*/ 	.word	0x00000007
        /*08f4*/ 	.word	0x00000000
        /*08f8*/ 	.short	0x010a
        /*08fa*/ 	.byte	0x3f
	.zero		1


	//   ....[131]....
        /*08fc*/ 	.word	0x00005880
        /*0900*/ 	.word	0x00000006
        /*0904*/ 	.word	0x00000000
        /*0908*/ 	.short	0x010a
        /*090a*/ 	.byte	0x3f
	.zero		1


	//   ....[132]....
        /*090c*/ 	.word	0x00005910
        /*0910*/ 	.word	0x00000007
        /*0914*/ 	.word	0x00000000
        /*0918*/ 	.short	0x010a
        /*091a*/ 	.byte	0x3f
	.zero		1


	//   ....[133]....
        /*091c*/ 	.word	0x000059a0
        /*0920*/ 	.word	0x00000006
        /*0924*/ 	.word	0x00000000
        /*0928*/ 	.short	0x010a
        /*092a*/ 	.byte	0x3f
	.zero		1


	//   ....[134]....
        /*092c*/ 	.word	0x00005a30
        /*0930*/ 	.word	0x00000007
        /*0934*/ 	.word	0x00000000
        /*0938*/ 	.short	0x010a
        /*093a*/ 	.byte	0x3f
	.zero		1


	//   ....[135]....
        /*093c*/ 	.word	0x00005ac0
        /*0940*/ 	.word	0x00000006
        /*0944*/ 	.word	0x00000000
        /*0948*/ 	.short	0x010a
        /*094a*/ 	.byte	0x3f
	.zero		1


	//   ....[136]....
        /*094c*/ 	.word	0x00005b50
        /*0950*/ 	.word	0x00000007
        /*0954*/ 	.word	0x00000000
        /*0958*/ 	.short	0x010a
        /*095a*/ 	.byte	0x3f
	.zero		1


	//   ....[137]....
        /*095c*/ 	.word	0x00005be0
        /*0960*/ 	.word	0x00000006
        /*0964*/ 	.word	0x00000000
        /*0968*/ 	.short	0x010a
        /*096a*/ 	.byte	0x3f
	.zero		1


	//   ....[138]....
        /*096c*/ 	.word	0x00005c70
        /*0970*/ 	.word	0x00000007
        /*0974*/ 	.word	0x00000000
        /*0978*/ 	.short	0x010a
        /*097a*/ 	.byte	0x3f
	.zero		1


	//   ....[139]....
        /*097c*/ 	.word	0x00005d00
        /*0980*/ 	.word	0x00000006
        /*0984*/ 	.word	0x00000000
        /*0988*/ 	.short	0x010a
        /*098a*/ 	.byte	0x3f
	.zero		1


	//   ....[140]....
        /*098c*/ 	.word	0x00005d90
        /*0990*/ 	.word	0x00000007
        /*0994*/ 	.word	0x00000000
        /*0998*/ 	.short	0x010a
        /*099a*/ 	.byte	0x3f
	.zero		1


	//   ....[141]....
        /*099c*/ 	.word	0x00005e20
        /*09a0*/ 	.word	0x00000006
        /*09a4*/ 	.word	0x00000000
        /*09a8*/ 	.short	0x010a
        /*09aa*/ 	.byte	0x3f
	.zero		1


	//   ....[142]....
        /*09ac*/ 	.word	0x00005eb0
        /*09b0*/ 	.word	0x00000007
        /*09b4*/ 	.word	0x00000000
        /*09b8*/ 	.short	0x010a
        /*09ba*/ 	.byte	0x3f
	.zero		1


	//   ....[143]....
        /*09bc*/ 	.word	0x00005f40
        /*09c0*/ 	.word	0x00000006
        /*09c4*/ 	.word	0x00000000
        /*09c8*/ 	.short	0x010a
        /*09ca*/ 	.byte	0x3f
	.zero		1


	//   ....[144]....
        /*09cc*/ 	.word	0x00005fd0
        /*09d0*/ 	.word	0x00000007
        /*09d4*/ 	.word	0x00000000
        /*09d8*/ 	.short	0x010a
        /*09da*/ 	.byte	0x3f
	.zero		1


	//   ....[145]....
        /*09dc*/ 	.word	0x00006060
        /*09e0*/ 	.word	0x00000006
        /*09e4*/ 	.word	0x00000000
        /*09e8*/ 	.short	0x010a
        /*09ea*/ 	.byte	0x3f
	.zero		1


	//   ....[146]....
        /*09ec*/ 	.word	0x000060f0
        /*09f0*/ 	.word	0x00000007
        /*09f4*/ 	.word	0x00000000
        /*09f8*/ 	.short	0x010a
        /*09fa*/ 	.byte	0x3f
	.zero		1


	//   ....[147]....
        /*09fc*/ 	.word	0x00006180
        /*0a00*/ 	.word	0x00000006
        /*0a04*/ 	.word	0x00000000
        /*0a08*/ 	.short	0x010a
        /*0a0a*/ 	.byte	0x3f
	.zero		1


	//   ....[148]....
        /*0a0c*/ 	.word	0x00006210
        /*0a10*/ 	.word	0x00000007
        /*0a14*/ 	.word	0x00000000
        /*0a18*/ 	.short	0x010a
        /*0a1a*/ 	.byte	0x3f
	.zero		1


	//   ....[149]....
        /*0a1c*/ 	.word	0x000062a0
        /*0a20*/ 	.word	0x00000006
        /*0a24*/ 	.word	0x00000000
        /*0a28*/ 	.short	0x010a
        /*0a2a*/ 	.byte	0x3f
	.zero		1


	//   ....[150]....
        /*0a2c*/ 	.word	0x00006330
        /*0a30*/ 	.word	0x00000007
        /*0a34*/ 	.word	0x00000000
        /*0a38*/ 	.short	0x010a
        /*0a3a*/ 	.byte	0x3f
	.zero		1


	//   ....[151]....
        /*0a3c*/ 	.word	0x000063c0
        /*0a40*/ 	.word	0x00000006
        /*0a44*/ 	.word	0x00000000
        /*0a48*/ 	.short	0x010a
        /*0a4a*/ 	.byte	0x3f
	.zero		1


	//   ....[152]....
        /*0a4c*/ 	.word	0x00006450
        /*0a50*/ 	.word	0x00000007
        /*0a54*/ 	.word	0x00000000
        /*0a58*/ 	.short	0x010a
        /*0a5a*/ 	.byte	0x3f
	.zero		1


	//   ....[153]....
        /*0a5c*/ 	.word	0x000064e0
        /*0a60*/ 	.word	0x00000006
        /*0a64*/ 	.word	0x00000000
        /*0a68*/ 	.short	0x010a
        /*0a6a*/ 	.byte	0x3f
	.zero		1


	//   ....[154]....
        /*0a6c*/ 	.word	0x00006570
        /*0a70*/ 	.word	0x00000007
        /*0a74*/ 	.word	0x00000000
        /*0a78*/ 	.short	0x010a
        /*0a7a*/ 	.byte	0x3f
	.zero		1


	//   ....[155]....
        /*0a7c*/ 	.word	0x00006600
        /*0a80*/ 	.word	0x00000006
        /*0a84*/ 	.word	0x00000000
        /*0a88*/ 	.short	0x010a
        /*0a8a*/ 	.byte	0x3f
	.zero		1


	//   ....[156]....
        /*0a8c*/ 	.word	0x00006690
        /*0a90*/ 	.word	0x00000007
        /*0a94*/ 	.word	0x00000000
        /*0a98*/ 	.short	0x010a
        /*0a9a*/ 	.byte	0x3f
	.zero		1


	//   ....[157]....
        /*0a9c*/ 	.word	0x00006720
        /*0aa0*/ 	.word	0x00000006
        /*0aa4*/ 	.word	0x00000000
        /*0aa8*/ 	.short	0x010a
        /*0aaa*/ 	.byte	0x3f
	.zero		1


	//   ....[158]....
        /*0aac*/ 	.word	0x000067b0
        /*0ab0*/ 	.word	0x00000007
        /*0ab4*/ 	.word	0x00000000
        /*0ab8*/ 	.short	0x010a
        /*0aba*/ 	.byte	0x3f
	.zero		1


	//   ....[159]....
        /*0abc*/ 	.word	0x00006840
        /*0ac0*/ 	.word	0x00000006
        /*0ac4*/ 	.word	0x00000000
        /*0ac8*/ 	.short	0x010a
        /*0aca*/ 	.byte	0x3f
	.zero		1


	//   ....[160]....
        /*0acc*/ 	.word	0x000068d0
        /*0ad0*/ 	.word	0x00000007
        /*0ad4*/ 	.word	0x00000000
        /*0ad8*/ 	.short	0x010a
        /*0ada*/ 	.byte	0x3f
	.zero		1


	//   ....[161]....
        /*0adc*/ 	.word	0x00006960
        /*0ae0*/ 	.word	0x00000006
        /*0ae4*/ 	.word	0x00000000
        /*0ae8*/ 	.short	0x010a
        /*0aea*/ 	.byte	0x3f
	.zero		1


	//   ....[162]....
        /*0aec*/ 	.word	0x000069f0
        /*0af0*/ 	.word	0x00000007
        /*0af4*/ 	.word	0x00000000
        /*0af8*/ 	.short	0x010a
        /*0afa*/ 	.byte	0x3f
	.zero		1


	//   ....[163]....
        /*0afc*/ 	.word	0x00006a80
        /*0b00*/ 	.word	0x00000006
        /*0b04*/ 	.word	0x00000000
        /*0b08*/ 	.short	0x010a
        /*0b0a*/ 	.byte	0x3f
	.zero		1


	//   ....[164]....
        /*0b0c*/ 	.word	0x00006b10
        /*0b10*/ 	.word	0x00000007
        /*0b14*/ 	.word	0x00000000
        /*0b18*/ 	.short	0x010a
        /*0b1a*/ 	.byte	0x3f
	.zero		1


	//   ....[165]....
        /*0b1c*/ 	.word	0x00006ba0
        /*0b20*/ 	.word	0x00000006
        /*0b24*/ 	.word	0x00000000
        /*0b28*/ 	.short	0x010a
        /*0b2a*/ 	.byte	0x3f
	.zero		1


	//   ....[166]....
        /*0b2c*/ 	.word	0x00006c30
        /*0b30*/ 	.word	0x00000007
        /*0b34*/ 	.word	0x00000000
        /*0b38*/ 	.short	0x010a
        /*0b3a*/ 	.byte	0x3f
	.zero		1


	//   ....[167]....
        /*0b3c*/ 	.word	0x00006cc0
        /*0b40*/ 	.word	0x00000006
        /*0b44*/ 	.word	0x00000000
        /*0b48*/ 	.short	0x010a
        /*0b4a*/ 	.byte	0x3f
	.zero		1


	//   ....[168]....
        /*0b4c*/ 	.word	0x00006d50
        /*0b50*/ 	.word	0x00000007
        /*0b54*/ 	.word	0x00000000
        /*0b58*/ 	.short	0x010a
        /*0b5a*/ 	.byte	0x3f
	.zero		1


	//   ....[169]....
        /*0b5c*/ 	.word	0x00006de0
        /*0b60*/ 	.word	0x00000006
        /*0b64*/ 	.word	0x00000000
        /*0b68*/ 	.short	0x010a
        /*0b6a*/ 	.byte	0x3f
	.zero		1


	//   ....[170]....
        /*0b6c*/ 	.word	0x00006e70
        /*0b70*/ 	.word	0x00000007
        /*0b74*/ 	.word	0x00000000
        /*0b78*/ 	.short	0x010a
        /*0b7a*/ 	.byte	0x3f
	.zero		1


	//   ....[171]....
        /*0b7c*/ 	.word	0x00006f00
        /*0b80*/ 	.word	0x00000006
        /*0b84*/ 	.word	0x00000000
        /*0b88*/ 	.short	0x010a
        /*0b8a*/ 	.byte	0x3f
	.zero		1


	//   ....[172]....
        /*0b8c*/ 	.word	0x00006f90
        /*0b90*/ 	.word	0x00000007
        /*0b94*/ 	.word	0x00000000
        /*0b98*/ 	.short	0x010a
        /*0b9a*/ 	.byte	0x3f
	.zero		1


	//   ....[173]....
        /*0b9c*/ 	.word	0x00007020
        /*0ba0*/ 	.word	0x00000006
        /*0ba4*/ 	.word	0x00000000
        /*0ba8*/ 	.short	0x010a
        /*0baa*/ 	.byte	0x3f
	.zero		1


	//   ....[174]....
        /*0bac*/ 	.word	0x000070b0
        /*0bb0*/ 	.word	0x00000007
        /*0bb4*/ 	.word	0x00000000
        /*0bb8*/ 	.short	0x010a
        /*0bba*/ 	.byte	0x3f
	.zero		1


	//   ....[175]....
        /*0bbc*/ 	.word	0x00007140
        /*0bc0*/ 	.word	0x00000006
        /*0bc4*/ 	.word	0x00000000
        /*0bc8*/ 	.short	0x010a
        /*0bca*/ 	.byte	0x3f
	.zero		1


	//   ....[176]....
        /*0bcc*/ 	.word	0x000071d0
        /*0bd0*/ 	.word	0x00000007
        /*0bd4*/ 	.word	0x00000000
        /*0bd8*/ 	.short	0x010a
        /*0bda*/ 	.byte	0x3f
	.zero		1


	//   ....[177]....
        /*0bdc*/ 	.word	0x00007260
        /*0be0*/ 	.word	0x00000006
        /*0be4*/ 	.word	0x00000000
        /*0be8*/ 	.short	0x010a
        /*0bea*/ 	.byte	0x3f
	.zero		1


	//   ....[178]....
        /*0bec*/ 	.word	0x000072f0
        /*0bf0*/ 	.word	0x00000007
        /*0bf4*/ 	.word	0x00000000
        /*0bf8*/ 	.short	0x010a
        /*0bfa*/ 	.byte	0x3f
	.zero		1


	//   ....[179]....
        /*0bfc*/ 	.word	0x00007380
        /*0c00*/ 	.word	0x00000006
        /*0c04*/ 	.word	0x00000000
        /*0c08*/ 	.short	0x010a
        /*0c0a*/ 	.byte	0x3f
	.zero		1


	//   ....[180]....
        /*0c0c*/ 	.word	0x00007410
        /*0c10*/ 	.word	0x00000007
        /*0c14*/ 	.word	0x00000000
        /*0c18*/ 	.short	0x010a
        /*0c1a*/ 	.byte	0x3f
	.zero		1


	//   ....[181]....
        /*0c1c*/ 	.word	0x000074a0
        /*0c20*/ 	.word	0x00000006
        /*0c24*/ 	.word	0x00000000
        /*0c28*/ 	.short	0x010a
        /*0c2a*/ 	.byte	0x3f
	.zero		1


	//   ....[182]....
        /*0c2c*/ 	.word	0x00007530
        /*0c30*/ 	.word	0x00000007
        /*0c34*/ 	.word	0x00000000
        /*0c38*/ 	.short	0x010a
        /*0c3a*/ 	.byte	0x3f
	.zero		1


	//   ....[183]....
        /*0c3c*/ 	.word	0x000075c0
        /*0c40*/ 	.word	0x00000006
        /*0c44*/ 	.word	0x00000000
        /*0c48*/ 	.short	0x010a
        /*0c4a*/ 	.byte	0x3f
	.zero		1


	//   ....[184]....
        /*0c4c*/ 	.word	0x00007650
        /*0c50*/ 	.word	0x00000007
        /*0c54*/ 	.word	0x00000000
        /*0c58*/ 	.short	0x010a
        /*0c5a*/ 	.byte	0x3f
	.zero		1


	//   ....[185]....
        /*0c5c*/ 	.word	0x000076e0
        /*0c60*/ 	.word	0x00000005
        /*0c64*/ 	.word	0x00000000
        /*0c68*/ 	.short	0x010a
        /*0c6a*/ 	.byte	0x3f
	.zero		1


	//   ....[186]....
        /*0c6c*/ 	.word	0x00007750
        /*0c70*/ 	.word	0x00000003
        /*0c74*/ 	.word	0xfffffff8
        /*0c78*/ 	.short	0x010a
        /*0c7a*/ 	.byte	0x3f
	.zero		1


	//   ....[187]....
        /*0c7c*/ 	.word	0x000077a0
        /*0c80*/ 	.word	0x00000003
        /*0c84*/ 	.word	0x00000000
        /*0c88*/ 	.short	0x010a
        /*0c8a*/ 	.byte	0x3f
	.zero		1


	//   ....[188]....
        /*0c8c*/ 	.word	0x00007800
        /*0c90*/ 	.word	0x00000005
        /*0c94*/ 	.word	0x00000000
        /*0c98*/ 	.short	0x010a
        /*0c9a*/ 	.byte	0x3f
	.zero		1


	//   ....[189]....
        /*0c9c*/ 	.word	0x00007860
        /*0ca0*/ 	.word	0x00000005
        /*0ca4*/ 	.word	0x00000008
        /*0ca8*/ 	.short	0x010a
        /*0caa*/ 	.byte	0x3f
	.zero		1


	//   ....[190]....
        /*0cac*/ 	.word	0x00007930
        /*0cb0*/ 	.word	0x0000000f
        /*0cb4*/ 	.word	0x000001c0
        /*0cb8*/ 	.short	0x010a
        /*0cba*/ 	.byte	0x3f
	.zero		1


	//   ....[191]....
        /*0cbc*/ 	.word	0x00007a00
        /*0cc0*/ 	.word	0x00000007
        /*0cc4*/ 	.word	0x00000000
        /*0cc8*/ 	.short	0x010a
        /*0cca*/ 	.byte	0x3f
	.zero		1


	//   ....[192]....
        /*0ccc*/ 	.word	0x00007a50
        /*0cd0*/ 	.word	0x00000006
        /*0cd4*/ 	.word	0x00000000
        /*0cd8*/ 	.short	0x010a
        /*0cda*/ 	.byte	0x3f
	.zero		1


	//   ....[193]....
        /*0cdc*/ 	.word	0x00007aa0
        /*0ce0*/ 	.word	0x00000007
        /*0ce4*/ 	.word	0x00000000
        /*0ce8*/ 	.short	0x010a
        /*0cea*/ 	.byte	0x3f
	.zero		1


	//   ....[194]....
        /*0cec*/ 	.word	0x00007af0
        /*0cf0*/ 	.word	0x00000006
        /*0cf4*/ 	.word	0x00000000
        /*0cf8*/ 	.short	0x010a
        /*0cfa*/ 	.byte	0x3f
	.zero		1


	//   ....[195]....
        /*0cfc*/ 	.word	0x00007b40
        /*0d00*/ 	.word	0x00000007
        /*0d04*/ 	.word	0x00000000
        /*0d08*/ 	.short	0x010a
        /*0d0a*/ 	.byte	0x3f
	.zero		1


	//   ....[196]....
        /*0d0c*/ 	.word	0x00007b90
        /*0d10*/ 	.word	0x00000006
        /*0d14*/ 	.word	0x00000000
        /*0d18*/ 	.short	0x010a
        /*0d1a*/ 	.byte	0x3f
	.zero		1


	//   ....[197]....
        /*0d1c*/ 	.word	0x00007be0
        /*0d20*/ 	.word	0x00000007
        /*0d24*/ 	.word	0x00000000
        /*0d28*/ 	.short	0x010a
        /*0d2a*/ 	.byte	0x3f
	.zero		1


	//   ....[198]....
        /*0d2c*/ 	.word	0x00007c30
        /*0d30*/ 	.word	0x00000006
        /*0d34*/ 	.word	0x00000000
        /*0d38*/ 	.short	0x010a
        /*0d3a*/ 	.byte	0x3f
	.zero		1


	//   ....[199]....
        /*0d3c*/ 	.word	0x00007c80
        /*0d40*/ 	.word	0x00000007
        /*0d44*/ 	.word	0x00000000
        /*0d48*/ 	.short	0x010a
        /*0d4a*/ 	.byte	0x3f
	.zero		1


	//   ....[200]....
        /*0d4c*/ 	.word	0x00007cd0
        /*0d50*/ 	.word	0x00000006
        /*0d54*/ 	.word	0x00000000
        /*0d58*/ 	.short	0x010a
        /*0d5a*/ 	.byte	0x3f
	.zero		1


	//   ....[201]....
        /*0d5c*/ 	.word	0x00007d20
        /*0d60*/ 	.word	0x00000007
        /*0d64*/ 	.word	0x00000000
        /*0d68*/ 	.short	0x010a
        /*0d6a*/ 	.byte	0x3f
	.zero		1


	//   ....[202]....
        /*0d6c*/ 	.word	0x00007d70
        /*0d70*/ 	.word	0x00000006
        /*0d74*/ 	.word	0x00000000
        /*0d78*/ 	.short	0x010a
        /*0d7a*/ 	.byte	0x3f
	.zero		1


	//   ....[203]....
        /*0d7c*/ 	.word	0x00007dc0
        /*0d80*/ 	.word	0x00000007
        /*0d84*/ 	.word	0x00000000
        /*0d88*/ 	.short	0x010a
        /*0d8a*/ 	.byte	0x3f
	.zero		1


	//   ....[204]....
        /*0d8c*/ 	.word	0x00007e10
        /*0d90*/ 	.word	0x00000006
        /*0d94*/ 	.word	0x00000000
        /*0d98*/ 	.short	0x010a
        /*0d9a*/ 	.byte	0x3f
	.zero		1


	//   ....[205]....
        /*0d9c*/ 	.word	0x00007e60
        /*0da0*/ 	.word	0x00000007
        /*0da4*/ 	.word	0x00000000
        /*0da8*/ 	.short	0x010a
        /*0daa*/ 	.byte	0x3f
	.zero		1


	//   ....[206]....
        /*0dac*/ 	.word	0x00007eb0
        /*0db0*/ 	.word	0x00000006
        /*0db4*/ 	.word	0x00000000
        /*0db8*/ 	.short	0x010a
        /*0dba*/ 	.byte	0x3f
	.zero		1


	//   ....[207]....
        /*0dbc*/ 	.word	0x00007f00
        /*0dc0*/ 	.word	0x00000007
        /*0dc4*/ 	.word	0x00000000
        /*0dc8*/ 	.short	0x010a
        /*0dca*/ 	.byte	0x3f
	.zero		1


	//   ....[208]....
        /*0dcc*/ 	.word	0x00007f50
        /*0dd0*/ 	.word	0x00000006
        /*0dd4*/ 	.word	0x00000000
        /*0dd8*/ 	.short	0x010a
        /*0dda*/ 	.byte	0x3f
	.zero		1


	//   ....[209]....
        /*0ddc*/ 	.word	0x00007fa0
        /*0de0*/ 	.word	0x00000007
        /*0de4*/ 	.word	0x00000000
        /*0de8*/ 	.short	0x010a
        /*0dea*/ 	.byte	0x3f
	.zero		1


	//   ....[210]....
        /*0dec*/ 	.word	0x00007ff0
        /*0df0*/ 	.word	0x00000006
        /*0df4*/ 	.word	0x00000000
        /*0df8*/ 	.short	0x010a
        /*0dfa*/ 	.byte	0x3f
	.zero		1


	//   ....[211]....
        /*0dfc*/ 	.word	0x00008040
        /*0e00*/ 	.word	0x00000007
        /*0e04*/ 	.word	0x00000000
        /*0e08*/ 	.short	0x010a
        /*0e0a*/ 	.byte	0x3f
	.zero		1


	//   ....[212]....
        /*0e0c*/ 	.word	0x00008090
        /*0e10*/ 	.word	0x00000006
        /*0e14*/ 	.word	0x00000000
        /*0e18*/ 	.short	0x010a
        /*0e1a*/ 	.byte	0x3f
	.zero		1


	//   ....[213]....
        /*0e1c*/ 	.word	0x000080e0
        /*0e20*/ 	.word	0x00000007
        /*0e24*/ 	.word	0x00000000
        /*0e28*/ 	.short	0x010a
        /*0e2a*/ 	.byte	0x3f
	.zero		1


	//   ....[214]....
        /*0e2c*/ 	.word	0x00008130
        /*0e30*/ 	.word	0x00000006
        /*0e34*/ 	.word	0x00000000
        /*0e38*/ 	.short	0x010a
        /*0e3a*/ 	.byte	0x3f
	.zero		1


	//   ....[215]....
        /*0e3c*/ 	.word	0x00008180
        /*0e40*/ 	.word	0x00000007
        /*0e44*/ 	.word	0x00000000
        /*0e48*/ 	.short	0x010a
        /*0e4a*/ 	.byte	0x3f
	.zero		1


	//   ....[216]....
        /*0e4c*/ 	.word	0x000081d0
        /*0e50*/ 	.word	0x00000006
        /*0e54*/ 	.word	0x00000000
        /*0e58*/ 	.short	0x010a
        /*0e5a*/ 	.byte	0x3f
	.zero		1


	//   ....[217]....
        /*0e5c*/ 	.word	0x00008220
        /*0e60*/ 	.word	0x00000007
        /*0e64*/ 	.word	0x00000000
        /*0e68*/ 	.short	0x010a
        /*0e6a*/ 	.byte	0x3f
	.zero		1


	//   ....[218]....
        /*0e6c*/ 	.word	0x00008270
        /*0e70*/ 	.word	0x00000006
        /*0e74*/ 	.word	0x00000000
        /*0e78*/ 	.short	0x010a
        /*0e7a*/ 	.byte	0x3f
	.zero		1


	//   ....[219]....
        /*0e7c*/ 	.word	0x000082c0
        /*0e80*/ 	.word	0x00000007
        /*0e84*/ 	.word	0x00000000
        /*0e88*/ 	.short	0x010a
        /*0e8a*/ 	.byte	0x3f
	.zero		1


	//   ....[220]....
        /*0e8c*/ 	.word	0x00008310
        /*0e90*/ 	.word	0x00000006
        /*0e94*/ 	.word	0x00000000
        /*0e98*/ 	.short	0x010a
        /*0e9a*/ 	.byte	0x3f
	.zero		1


	//   ....[221]....
        /*0e9c*/ 	.word	0x00008360
        /*0ea0*/ 	.word	0x00000007
        /*0ea4*/ 	.word	0x00000000
        /*0ea8*/ 	.short	0x010a
        /*0eaa*/ 	.byte	0x3f
	.zero		1


	//   ....[222]....
        /*0eac*/ 	.word	0x000083b0
        /*0eb0*/ 	.word	0x00000006
        /*0eb4*/ 	.word	0x00000000
        /*0eb8*/ 	.short	0x010a
        /*0eba*/ 	.byte	0x3f
	.zero		1


	//   ....[223]....
        /*0ebc*/ 	.word	0x00008400
        /*0ec0*/ 	.word	0x00000007
        /*0ec4*/ 	.word	0x00000000
        /*0ec8*/ 	.short	0x010a
        /*0eca*/ 	.byte	0x3f
	.zero		1


	//   ....[224]....
        /*0ecc*/ 	.word	0x00008450
        /*0ed0*/ 	.word	0x00000006
        /*0ed4*/ 	.word	0x00000000
        /*0ed8*/ 	.short	0x010a
        /*0eda*/ 	.byte	0x3f
	.zero		1


	//   ....[225]....
        /*0edc*/ 	.word	0x000084a0
        /*0ee0*/ 	.word	0x00000007
        /*0ee4*/ 	.word	0x00000000
        /*0ee8*/ 	.short	0x010a
        /*0eea*/ 	.byte	0x3f
	.zero		1


	//   ....[226]....
        /*0eec*/ 	.word	0x000084f0
        /*0ef0*/ 	.word	0x00000006
        /*0ef4*/ 	.word	0x00000000
        /*0ef8*/ 	.short	0x010a
        /*0efa*/ 	.byte	0x3f
	.zero		1


	//   ....[227]....
        /*0efc*/ 	.word	0x00008540
        /*0f00*/ 	.word	0x00000007
        /*0f04*/ 	.word	0x00000000
        /*0f08*/ 	.short	0x010a
        /*0f0a*/ 	.byte	0x3f
	.zero		1


	//   ....[228]....
        /*0f0c*/ 	.word	0x00008590
        /*0f10*/ 	.word	0x00000006
        /*0f14*/ 	.word	0x00000000
        /*0f18*/ 	.short	0x010a
        /*0f1a*/ 	.byte	0x3f
	.zero		1


	//   ....[229]....
        /*0f1c*/ 	.word	0x000085e0
        /*0f20*/ 	.word	0x00000007
        /*0f24*/ 	.word	0x00000000
        /*0f28*/ 	.short	0x010a
        /*0f2a*/ 	.byte	0x3f
	.zero		1


	//   ....[230]....
        /*0f2c*/ 	.word	0x00008630
        /*0f30*/ 	.word	0x00000006
        /*0f34*/ 	.word	0x00000000
        /*0f38*/ 	.short	0x010a
        /*0f3a*/ 	.byte	0x3f
	.zero		1


	//   ....[231]....
        /*0f3c*/ 	.word	0x00008680
        /*0f40*/ 	.word	0x00000007
        /*0f44*/ 	.word	0x00000000
        /*0f48*/ 	.short	0x010a
        /*0f4a*/ 	.byte	0x3f
	.zero		1


	//   ....[232]....
        /*0f4c*/ 	.word	0x000086d0
        /*0f50*/ 	.word	0x00000006
        /*0f54*/ 	.word	0x00000000
        /*0f58*/ 	.short	0x010a
        /*0f5a*/ 	.byte	0x3f
	.zero		1


	//   ....[233]....
        /*0f5c*/ 	.word	0x00008720
        /*0f60*/ 	.word	0x00000007
        /*0f64*/ 	.word	0x00000000
        /*0f68*/ 	.short	0x010a
        /*0f6a*/ 	.byte	0x3f
	.zero		1


	//   ....[234]....
        /*0f6c*/ 	.word	0x00008770
        /*0f70*/ 	.word	0x00000006
        /*0f74*/ 	.word	0x00000000
        /*0f78*/ 	.short	0x010a
        /*0f7a*/ 	.byte	0x3f
	.zero		1


	//   ....[235]....
        /*0f7c*/ 	.word	0x000087c0
        /*0f80*/ 	.word	0x00000007
        /*0f84*/ 	.word	0x00000000
        /*0f88*/ 	.short	0x010a
        /*0f8a*/ 	.byte	0x3f
	.zero		1


	//   ....[236]....
        /*0f8c*/ 	.word	0x00008810
        /*0f90*/ 	.word	0x00000006
        /*0f94*/ 	.word	0x00000000
        /*0f98*/ 	.short	0x010a
        /*0f9a*/ 	.byte	0x3f
	.zero		1


	//   ....[237]....
        /*0f9c*/ 	.word	0x00008860
        /*0fa0*/ 	.word	0x00000007
        /*0fa4*/ 	.word	0x00000000
        /*0fa8*/ 	.short	0x010a
        /*0faa*/ 	.byte	0x3f
	.zero		1


	//   ....[238]....
        /*0fac*/ 	.word	0x000088b0
        /*0fb0*/ 	.word	0x00000006
        /*0fb4*/ 	.word	0x00000000
        /*0fb8*/ 	.short	0x010a
        /*0fba*/ 	.byte	0x3f
	.zero		1


	//   ....[239]....
        /*0fbc*/ 	.word	0x00008900
        /*0fc0*/ 	.word	0x00000007
        /*0fc4*/ 	.word	0x00000000
        /*0fc8*/ 	.short	0x010a
        /*0fca*/ 	.byte	0x3f
	.zero		1


	//   ....[240]....
        /*0fcc*/ 	.word	0x00008950
        /*0fd0*/ 	.word	0x00000006
        /*0fd4*/ 	.word	0x00000000
        /*0fd8*/ 	.short	0x010a
        /*0fda*/ 	.byte	0x3f
	.zero		1


	//   ....[241]....
        /*0fdc*/ 	.word	0x000089a0
        /*0fe0*/ 	.word	0x00000007
        /*0fe4*/ 	.word	0x00000000
        /*0fe8*/ 	.short	0x010a
        /*0fea*/ 	.byte	0x3f
	.zero		1


	//   ....[242]....
        /*0fec*/ 	.word	0x000089f0
        /*0ff0*/ 	.word	0x00000006
        /*0ff4*/ 	.word	0x00000000
        /*0ff8*/ 	.short	0x010a
        /*0ffa*/ 	.byte	0x3f
	.zero		1


	//   ....[243]....
        /*0ffc*/ 	.word	0x00008a40
        /*1000*/ 	.word	0x00000007
        /*1004*/ 	.word	0x00000000
        /*1008*/ 	.short	0x010a
        /*100a*/ 	.byte	0x3f
	.zero		1


	//   ....[244]....
        /*100c*/ 	.word	0x00008a90
        /*1010*/ 	.word	0x00000006
        /*1014*/ 	.word	0x00000000
        /*1018*/ 	.short	0x010a
        /*101a*/ 	.byte	0x3f
	.zero		1


	//   ....[245]....
        /*101c*/ 	.word	0x00008ae0
        /*1020*/ 	.word	0x00000007
        /*1024*/ 	.word	0x00000000
        /*1028*/ 	.short	0x010a
        /*102a*/ 	.byte	0x3f
	.zero		1


	//----- nvinfo : EIATTR_NUM_MBARRIERS
	.align		4
.L_37:
        /*102c*/ 	.byte	0x03, 0x38
        /*102e*/ 	.short	0x0076


	//----- nvinfo : EIATTR_EXIT_INSTR_OFFSETS
	.align		4
        /*1030*/ 	.byte	0x04, 0x1c
        /*1032*/ 	.short	(.L_39 - .L_38)


	//   ....[0]....
.L_38:
        /*1034*/ 	.word	0x00001a30


	//   ....[1]....
        /*1038*/ 	.word	0x00001a90


	//   ....[2]....
        /*103c*/ 	.word	0x000049d0


	//   ....[3]....
        /*1040*/ 	.word	0x00004a00


	//   ....[4]....
        /*1044*/ 	.word	0x00007730


	//----- nvinfo : EIATTR_MAX_THREADS
	.align		4
.L_39:
        /*1048*/ 	.byte	0x04, 0x05
        /*104a*/ 	.short	(.L_41 - .L_40)
.L_40:
        /*104c*/ 	.word	0x00000180
        /*1050*/ 	.word	0x00000001
        /*1054*/ 	.word	0x00000001


	//----- nvinfo : EIATTR_CRS_STACK_SIZE
	.align		4
.L_41:
        /*1058*/ 	.byte	0x04, 0x1e
        /*105a*/ 	.short	(.L_43 - .L_42)
.L_42:
        /*105c*/ 	.word	0x00000000


	//----- nvinfo : EIATTR_CBANK_PARAM_SIZE
	.align		4
.L_43:
        /*1060*/ 	.byte	0x03, 0x19
        /*1062*/ 	.short	0x0470


	//----- nvinfo : EIATTR_PARAM_CBANK
	.align		4
        /*1064*/ 	.byte	0x04, 0x0a
        /*1066*/ 	.short	(.L_45 - .L_44)
	.align		4
.L_44:
        /*1068*/ 	.word	index@(.nv.constant0._ZN7cutlass13device_kernelINS_4gemm6kernel13GemmUniversalIN4cute5tupleIJiiiiEEENS1_10collective13CollectiveMmaINS1_34MainloopSm90TmaGmmaWarpSpecializedILi56ENS5_IJNS4_1CILi1EEENSA_ILi8EEESB_EEENS1_32KernelTmaWarpSpecializedPingpongEEENS5_IJNSA_ILi64EEESG_NSA_ILi32EEEEEEaNS5_IJlSB_lEEEaSJ_NS4_8TiledMMAINS4_8MMA_AtomIJNS4_4SM904GMMA26MMA_64x64x32_S32S8S8_SS_TNEEEENS4_6LayoutINS5_IJSB_SB_SB_EEENS5_IJNSA_ILi0EEESS_SS_EEEEENS5_IJNS4_10UnderscoreESV_SV_EEEEENS4_23SM90_TMA_LOAD_MULTICASTENS4_14ComposedLayoutINS4_7SwizzleILi1ELi4ELi3EEENS4_18smem_ptr_flag_bitsILi8EEENSQ_INS5_IJSC_SH_EEENS5_IJSH_SB_EEEEEEEvNS4_8identityENS4_13SM90_TMA_LOADES17_vS18_EENS_8epilogue10collective6detail29Sm90TmaWarpSpecializedAdapterINS1C_15DefaultEpilogueIaSJ_SJ_NS1B_6thread17LinearCombinationIaLi1EiiLNS1G_9ScaleType4KindE0ELNS_15FloatRoundStyleE2EaEENS1_15EpilogueDefaultEEEEEvvEEEEvNT_6ParamsE)
        /*106c*/ 	.short	0x0210
        /*106e*/ 	.short	0x0470


	//----- nvinfo : EIATTR_SW_WAR
	.align		4
.L_45:
        /*1070*/ 	.byte	0x04, 0x36
        /*1072*/ 	.short	(.L_47 - .L_46)
.L_46:
        /*1074*/ 	.word	0x00000008
.L_47:


//--------------------- .nv.callgraph             --------------------------
	.section	.nv.callgraph,"",@"SHT_CUDA_CALLGRAPH"
	.align	4
	.sectionentsize	8
	.align		4
        /*0000*/ 	.word	0x00000000
	.align		4
        /*0004*/ 	.word	0xffffffff
	.align		4
        /*0008*/ 	.word	index@(_ZN7cutlass13device_kernelINS_4gemm6kernel13GemmUniversalIN4cute5tupleIJiiiiEEENS1_10collective13CollectiveMmaINS1_34MainloopSm90TmaGmmaWarpSpecializedILi56ENS5_IJNS4_1CILi1EEENSA_ILi8EEESB_EEENS1_32KernelTmaWarpSpecializedPingpongEEENS5_IJNSA_ILi64EEESG_NSA_ILi32EEEEEEaNS5_IJlSB_lEEEaSJ_NS4_8TiledMMAINS4_8MMA_AtomIJNS4_4SM904GMMA26MMA_64x64x32_S32S8S8_SS_TNEEEENS4_6LayoutINS5_IJSB_SB_SB_EEENS5_IJNSA_ILi0EEESS_SS_EEEEENS5_IJNS4_10UnderscoreESV_SV_EEEEENS4_23SM90_TMA_LOAD_MULTICASTENS4_14ComposedLayoutINS4_7SwizzleILi1ELi4ELi3EEENS4_18smem_ptr_flag_bitsILi8EEENSQ_INS5_IJSC_SH_EEENS5_IJSH_SB_EEEEEEEvNS4_8identityENS4_13SM90_TMA_LOADES17_vS18_EENS_8epilogue10collective6detail29Sm90TmaWarpSpecializedAdapterINS1C_15DefaultEpilogueIaSJ_SJ_NS1B_6thread17LinearCombinationIaLi1EiiLNS1G_9ScaleType4KindE0ELNS_15FloatRoundStyleE2EaEENS1_15EpilogueDefaultEEEEEvvEEEEvNT_6ParamsE)
	.align		4
        /*000c*/ 	.word	index@(__assertfail)
	.align		4
        /*0010*/ 	.word	0x00000000
	.align		4
        /*0014*/ 	.word	0xfffffffe
	.align		4
        /*0018*/ 	.word	0x00000000
	.align		4
        /*001c*/ 	.word	0xfffffffd
	.align		4
        /*0020*/ 	.word	0x00000000
	.align		4
        /*0024*/ 	.word	0xfffffffc


//--------------------- .nv.constant4             --------------------------
	.section	.nv.constant4,"a",@progbits
	.align	8
	.align		8
.nv.constant4:
        /*0000*/ 	.dword	__assertfail
	.align		8
        /*0008*/ 	.dword	__unnamed_1
	.align		8
        /*0010*/ 	.dword	_ZN40_INTERNAL_cecfd0cb_4_k_cu_ff9308e9_174794cuda3std3__45__cpo5beginE
	.align		8
        /*0018*/ 	.dword	_ZN40_INTERNAL_cecfd0cb_4_k_cu_ff9308e9_174794cuda3std3__45__cpo3endE
	.align		8
        /*0020*/ 	.dword	_ZN40_INTERNAL_cecfd0cb_4_k_cu_ff9308e9_174794cuda3std3__45__cpo6cbeginE
	.align		8
        /*0028*/ 	.dword	_ZN40_INTERNAL_cecfd0cb_4_k_cu_ff9308e9_174794cuda3std3__45__cpo4cendE
	.align		8
        /*0030*/ 	.dword	_ZN40_INTERNAL_cecfd0cb_4_k_cu_ff9308e9_174794cuda3std3__442_GLOBAL__N__cecfd0cb_4_k_cu_ff9308e9_174796ignoreE
	.align		8
        /*0038*/ 	.dword	_ZN40_INTERNAL_cecfd0cb_4_k_cu_ff9308e9_174794cuda3std3__419piecewise_constructE
	.align		8
        /*0040*/ 	.dword	_ZN40_INTERNAL_cecfd0cb_4_k_cu_ff9308e9_174794cuda3std3__48in_placeE
	.align		8
        /*0048*/ 	.dword	_ZN40_INTERNAL_cecfd0cb_4_k_cu_ff9308e9_174794cuda3std6ranges3__45__cpo4swapE
	.align		8
        /*0050*/ 	.dword	_ZN40_INTERNAL_cecfd0cb_4_k_cu_ff9308e9_174794cuda3std6ranges3__45__cpo9iter_moveE
	.align		8
        /*0058*/ 	.dword	_ZN40_INTERNAL_cecfd0cb_4_k_cu_ff9308e9_174794cute7productE
	.align		8
        /*0060*/ 	.dword	_ZN40_INTERNAL_cecfd0cb_4_k_cu_ff9308e9_174794cute1_E
	.align		8
        /*0068*/ 	.dword	$str$22
	.align		8
        /*0070*/ 	.dword	$str$23


//--------------------- .text._ZN7cutlass13device_kernelINS_4gemm6kernel13GemmUniversalIN4cute5tupleIJiiiiEEENS1_10collective13CollectiveMmaINS1_34MainloopSm90TmaGmmaWarpSpecializedILi56ENS5_IJNS4_1CILi1EEENSA_ILi8EEESB_EEENS1_32KernelTmaWarpSpecializedPingpongEEENS5_IJNSA_ILi64EEESG_NSA_ILi32EEEEEEaNS5_IJlSB_lEEEaSJ_NS4_8TiledMMAINS4_8MMA_AtomIJNS4_4SM904GMMA26MMA_64x64x32_S32S8S8_SS_TNEEEENS4_6LayoutINS5_IJSB_SB_SB_EEENS5_IJNSA_ILi0EEESS_SS_EEEEENS5_IJNS4_10UnderscoreESV_SV_EEEEENS4_23SM90_TMA_LOAD_MULTICASTENS4_14ComposedLayoutINS4_7SwizzleILi1ELi4ELi3EEENS4_18smem_ptr_flag_bitsILi8EEENSQ_INS5_IJSC_SH_EEENS5_IJSH_SB_EEEEEEEvNS4_8identityENS4_13SM90_TMA_LOADES17_vS18_EENS_8epilogue10collective6detail29Sm90TmaWarpSpecializedAdapterINS1C_15DefaultEpilogueIaSJ_SJ_NS1B_6thread17LinearCombinationIaLi1EiiLNS1G_9ScaleType4KindE0ELNS_15FloatRoundStyleE2EaEENS1_15EpilogueDefaultEEEEEvvEEEEvNT_6ParamsE --------------------------
	.section	.text._ZN7cutlass13device_kernelINS_4gemm6kernel13GemmUniversalIN4cute5tupleIJiiiiEEENS1_10collective13CollectiveMmaINS1_34MainloopSm90TmaGmmaWarpSpecializedILi56ENS5_IJNS4_1CILi1EEENSA_ILi8EEESB_EEENS1_32KernelTmaWarpSpecializedPingpongEEENS5_IJNSA_ILi64EEESG_NSA_ILi32EEEEEEaNS5_IJlSB_lEEEaSJ_NS4_8TiledMMAINS4_8MMA_AtomIJNS4_4SM904GMMA26MMA_64x64x32_S32S8S8_SS_TNEEEENS4_6LayoutINS5_IJSB_SB_SB_EEENS5_IJNSA_ILi0EEESS_SS_EEEEENS5_IJNS4_10UnderscoreESV_SV_EEEEENS4_23SM90_TMA_LOAD_MULTICASTENS4_14ComposedLayoutINS4_7SwizzleILi1ELi4ELi3EEENS4_18smem_ptr_flag_bitsILi8EEENSQ_INS5_IJSC_SH_EEENS5_IJSH_SB_EEEEEEEvNS4_8identityENS4_13SM90_TMA_LOADES17_vS18_EENS_8epilogue10collective6detail29Sm90TmaWarpSpecializedAdapterINS1C_15DefaultEpilogueIaSJ_SJ_NS1B_6thread17LinearCombinationIaLi1EiiLNS1G_9ScaleType4KindE0ELNS_15FloatRoundStyleE2EaEENS1_15EpilogueDefaultEEEEEvvEEEEvNT_6ParamsE,"ax",@progbits
	.align	128
.text._ZN7cutlass13device_kernelINS_4gemm6kernel13GemmUniversalIN4cute5tupleIJiiiiEEENS1_10collective13CollectiveMmaINS1_34MainloopSm90TmaGmmaWarpSpecializedILi56ENS5_IJNS4_1CILi1EEENSA_ILi8EEESB_EEENS1_32KernelTmaWarpSpecializedPingpongEEENS5_IJNSA_ILi64EEESG_NSA_ILi32EEEEEEaNS5_IJlSB_lEEEaSJ_NS4_8TiledMMAINS4_8MMA_AtomIJNS4_4SM904GMMA26MMA_64x64x32_S32S8S8_SS_TNEEEENS4_6LayoutINS5_IJSB_SB_SB_EEENS5_IJNSA_ILi0EEESS_SS_EEEEENS5_IJNS4_10UnderscoreESV_SV_EEEEENS4_23SM90_TMA_LOAD_MULTICASTENS4_14ComposedLayoutINS4_7SwizzleILi1ELi4ELi3EEENS4_18smem_ptr_flag_bitsILi8EEENSQ_INS5_IJSC_SH_EEENS5_IJSH_SB_EEEEEEEvNS4_8identityENS4_13SM90_TMA_LOADES17_vS18_EENS_8epilogue10collective6detail29Sm90TmaWarpSpecializedAdapterINS1C_15DefaultEpilogueIaSJ_SJ_NS1B_6thread17LinearCombinationIaLi1EiiLNS1G_9ScaleType4KindE0ELNS_15FloatRoundStyleE2EaEENS1_15EpilogueDefaultEEEEEvvEEEEvNT_6ParamsE:
        .type           _ZN7cutlass13device_kernelINS_4gemm6kernel13GemmUniversalIN4cute5tupleIJiiiiEEENS1_10collective13CollectiveMmaINS1_34MainloopSm90TmaGmmaWarpSpecializedILi56ENS5_IJNS4_1CILi1EEENSA_ILi8EEESB_EEENS1_32KernelTmaWarpSpecializedPingpongEEENS5_IJNSA_ILi64EEESG_NSA_ILi32EEEEEEaNS5_IJlSB_lEEEaSJ_NS4_8TiledMMAINS4_8MMA_AtomIJNS4_4SM904GMMA26MMA_64x64x32_S32S8S8_SS_TNEEEENS4_6LayoutINS5_IJSB_SB_SB_EEENS5_IJNSA_ILi0EEESS_SS_EEEEENS5_IJNS4_10UnderscoreESV_SV_EEEEENS4_23SM90_TMA_LOAD_MULTICASTENS4_14ComposedLayoutINS4_7SwizzleILi1ELi4ELi3EEENS4_18smem_ptr_flag_bitsILi8EEENSQ_INS5_IJSC_SH_EEENS5_IJSH_SB_EEEEEEEvNS4_8identityENS4_13SM90_TMA_LOADES17_vS18_EENS_8epilogue10collective6detail29Sm90TmaWarpSpecializedAdapterINS1C_15DefaultEpilogueIaSJ_SJ_NS1B_6thread17LinearCombinationIaLi1EiiLNS1G_9ScaleType4KindE0ELNS_15FloatRoundStyleE2EaEENS1_15EpilogueDefaultEEEEEvvEEEEvNT_6ParamsE,@function
        .size           _ZN7cutlass13device_kernelINS_4gemm6kernel13GemmUniversalIN4cute5tupleIJiiiiEEENS1_10collective13CollectiveMmaINS1_34MainloopSm90TmaGmmaWarpSpecializedILi56ENS5_IJNS4_1CILi1EEENSA_ILi8EEESB_EEENS1_32KernelTmaWarpSpecializedPingpongEEENS5_IJNSA_ILi64EEESG_NSA_ILi32EEEEEEaNS5_IJlSB_lEEEaSJ_NS4_8TiledMMAINS4_8MMA_AtomIJNS4_4SM904GMMA26MMA_64x64x32_S32S8S8_SS_TNEEEENS4_6LayoutINS5_IJSB_SB_SB_EEENS5_IJNSA_ILi0EEESS_SS_EEEEENS5_IJNS4_10UnderscoreESV_SV_EEEEENS4_23SM90_TMA_LOAD_MULTICASTENS4_14ComposedLayoutINS4_7SwizzleILi1ELi4ELi3EEENS4_18smem_ptr_flag_bitsILi8EEENSQ_INS5_IJSC_SH_EEENS5_IJSH_SB_EEEEEEEvNS4_8identityENS4_13SM90_TMA_LOADES17_vS18_EENS_8epilogue10collective6detail29Sm90TmaWarpSpecializedAdapterINS1C_15DefaultEpilogueIaSJ_SJ_NS1B_6thread17LinearCombinationIaLi1EiiLNS1G_9ScaleType4KindE0ELNS_15FloatRoundStyleE2EaEENS1_15EpilogueDefaultEEEEEvvEEEEvNT_6ParamsE,(.L_x_246 - _ZN7cutlass13device_kernelINS_4gemm6kernel13GemmUniversalIN4cute5tupleIJiiiiEEENS1_10collective13CollectiveMmaINS1_34MainloopSm90TmaGmmaWarpSpecializedILi56ENS5_IJNS4_1CILi1EEENSA_ILi8EEESB_EEENS1_32KernelTmaWarpSpecializedPingpongEEENS5_IJNSA_ILi64EEESG_NSA_ILi32EEEEEEaNS5_IJlSB_lEEEaSJ_NS4_8TiledMMAINS4_8MMA_AtomIJNS4_4SM904GMMA26MMA_64x64x32_S32S8S8_SS_TNEEEENS4_6LayoutINS5_IJSB_SB_SB_EEENS5_IJNSA_ILi0EEESS_SS_EEEEENS5_IJNS4_10UnderscoreESV_SV_EEEEENS4_23SM90_TMA_LOAD_MULTICASTENS4_14ComposedLayoutINS4_7SwizzleILi1ELi4ELi3EEENS4_18smem_ptr_flag_bitsILi8EEENSQ_INS5_IJSC_SH_EEENS5_IJSH_SB_EEEEEEEvNS4_8identityENS4_13SM90_TMA_LOADES17_vS18_EENS_8epilogue10collective6detail29Sm90TmaWarpSpecializedAdapterINS1C_15DefaultEpilogueIaSJ_SJ_NS1B_6thread17LinearCombinationIaLi1EiiLNS1G_9ScaleType4KindE0ELNS_15FloatRoundStyleE2EaEENS1_15EpilogueDefaultEEEEEvvEEEEvNT_6ParamsE)
        .other          _ZN7cutlass13device_kernelINS_4gemm6kernel13GemmUniversalIN4cute5tupleIJiiiiEEENS1_10collective13CollectiveMmaINS1_34MainloopSm90TmaGmmaWarpSpecializedILi56ENS5_IJNS4_1CILi1EEENSA_ILi8EEESB_EEENS1_32KernelTmaWarpSpecializedPingpongEEENS5_IJNSA_ILi64EEESG_NSA_ILi32EEEEEEaNS5_IJlSB_lEEEaSJ_NS4_8TiledMMAINS4_8MMA_AtomIJNS4_4SM904GMMA26MMA_64x64x32_S32S8S8_SS_TNEEEENS4_6LayoutINS5_IJSB_SB_SB_EEENS5_IJNSA_ILi0EEESS_SS_EEEEENS5_IJNS4_10UnderscoreESV_SV_EEEEENS4_23SM90_TMA_LOAD_MULTICASTENS4_14ComposedLayoutINS4_7SwizzleILi1ELi4ELi3EEENS4_18smem_ptr_flag_bitsILi8EEENSQ_INS5_IJSC_SH_EEENS5_IJSH_SB_EEEEEEEvNS4_8identityENS4_13SM90_TMA_LOADES17_vS18_EENS_8epilogue10collective6detail29Sm90TmaWarpSpecializedAdapterINS1C_15DefaultEpilogueIaSJ_SJ_NS1B_6thread17LinearCombinationIaLi1EiiLNS1G_9ScaleType4KindE0ELNS_15FloatRoundStyleE2EaEENS1_15EpilogueDefaultEEEEEvvEEEEvNT_6ParamsE,@"STO_CUDA_ENTRY STV_DEFAULT"
_ZN7cutlass13device_kernelINS_4gemm6kernel13GemmUniversalIN4cute5tupleIJiiiiEEENS1_10collective13CollectiveMmaINS1_34MainloopSm90TmaGmmaWarpSpecializedILi56ENS5_IJNS4_1CILi1EEENSA_ILi8EEESB_EEENS1_32KernelTmaWarpSpecializedPingpongEEENS5_IJNSA_ILi64EEESG_NSA_ILi32EEEEEEaNS5_IJlSB_lEEEaSJ_NS4_8TiledMMAINS4_8MMA_AtomIJNS4_4SM904GMMA26MMA_64x64x32_S32S8S8_SS_TNEEEENS4_6LayoutINS5_IJSB_SB_SB_EEENS5_IJNSA_ILi0EEESS_SS_EEEEENS5_IJNS4_10UnderscoreESV_SV_EEEEENS4_23SM90_TMA_LOAD_MULTICASTENS4_14ComposedLayoutINS4_7SwizzleILi1ELi4ELi3EEENS4_18smem_ptr_flag_bitsILi8EEENSQ_INS5_IJSC_SH_EEENS5_IJSH_SB_EEEEEEEvNS4_8identityENS4_13SM90_TMA_LOADES17_vS18_EENS_8epilogue10collective6detail29Sm90TmaWarpSpecializedAdapterINS1C_15DefaultEpilogueIaSJ_SJ_NS1B_6thread17LinearCombinationIaLi1EiiLNS1G_9ScaleType4KindE0ELNS_15FloatRoundStyleE2EaEENS1_15EpilogueDefaultEEEEEvvEEEEvNT_6ParamsE:
[----:B------:R-:W0:Y:S02]  /*0000*/  LDC R1, c[0x0][0x28] ;  /* 0x00000a00ff017b82 */ /* 0x000e240000000800 */
[----:B0-----:R-:W-:Y:S01]  /*0010*/  VIADD R1, R1, 0xfffffff8 ;  /* 0xfffffff801017836 */ /* 0x001fe20000000000 */
[----:B------:R-:W0:Y:S01]  /*0020*/  S2R R4, SR_TID.X ;  /* 0x0000000000047919 */ /* 0x000e220000002100 */
[----:B------:R-:W-:Y:S01]  /*0030*/  ELECT P0, URZ, PT ;  /* 0x00000000003f782f */ /* 0x000fe20003800000 */
[----:B------:R-:W-:Y:S01]  /*0040*/  BSSY B0, `(.L_x_0) ;  /* 0x000000f000007945 */ /* 0x000fe20003800000 */
[--C-:B0-----:R-:W-:Y:S02]  /*0050*/  SHF.R.U32.HI R0, RZ, 0x5, R4.reuse ;  /* 0x00000005ff007819 */ /* 0x101fe40000011604 */
[----:B------:R-:W-:-:S03]  /*0060*/  SHF.R.U32.HI R7, RZ, 0x7, R4 ;  /* 0x00000007ff077819 */ /* 0x000fc60000011604 */
[----:B------:R-:W0:Y:S04]  /*0070*/  SHFL.IDX PT, R2, R0, RZ, 0x1f ;  /* 0x00001fff00027589 */ /* 0x000e2800000e0000 */
[----:B------:R1:W2:Y:S01]  /*0080*/  SHFL.IDX PT, R8, R7, RZ, 0x1f ;  /* 0x00001fff07087589 */ /* 0x0002a200000e0000 */
[----:B0-----:R-:W-:-:S13]  /*0090*/  ISETP.NE.OR P0, PT, R2, RZ, !P0 ;  /* 0x000000ff0200720c */ /* 0x001fda0004705670 */
[----:B-12---:R-:W-:Y:S05]  /*00a0*/  @P0 BRA `(.L_x_1) ;  /* 0x0000000000200947 */ /* 0x006fea0003800000 */
[----:B------:R-:W-:Y:S02]  /*00b0*/  ULDC.64 UR4, c[0x0][0x198] ;  /* 0x0000660000047ab9 */ /* 0x000fe40000000a00 */
[----:B------:R-:W-:Y:S02]  /*00c0*/  UIADD3 UR6, UP0, UR4, 0xf0, URZ ;  /* 0x000000f004067890 */ /* 0x000fe4000ff1e03f */
[----:B------:R-:W-:Y:S02]  /*00d0*/  UIADD3 UR4, UP1, UR4, 0x1f0, URZ ;  /* 0x000001f004047890 */ /* 0x000fe4000ff3e03f */
[----:B------:R-:W-:Y:S02]  /*00e0*/  UIADD3.X UR7, URZ, UR5, URZ, UP0, !UPT ;  /* 0x000000053f077290 */ /* 0x000fe400087fe43f */
[----:B------:R-:W-:-:S07]  /*00f0*/  UIADD3.X UR5, URZ, UR5, URZ, UP1, !UPT ;  /* 0x000000053f057290 */ /* 0x000fce0008ffe43f */
[----:B------:R0:W-:Y:S02]  /*0100*/  UTMACCTL.PF [UR6] ;  /* 0x00000000060079b9 */ /* 0x0001e40008040000 */
[----:B------:R0:W-:Y:S02]  /*0110*/  UTMACCTL.PF [UR4] ;  /* 0x00000000040079b9 */ /* 0x0001e40008040000 */
[----:B0-----:R-:W-:Y:S01]  /*0120*/  NOP ;  /* 0x0000000000007918 */ /* 0x001fe20000000000 */
.L_x_1:
[----:B------:R-:W-:Y:S05]  /*0130*/  BSYNC B0 ;  /* 0x0000000000007941 */ /* 0x000fea0003800000 */
.L_x_0:
[----:B------:R-:W0:Y:S01]  /*0140*/  SHFL.IDX PT, R9, R0, RZ, 0x1f ;  /* 0x00001fff00097589 */ /* 0x000e2200000e0000 */
[----:B------:R-:W-:Y:S02]  /*0150*/  SHF.R.S32.HI R3, RZ, 0x1f, R4 ;  /* 0x0000001fff037819 */ /* 0x000fe40000011404 */
[----:B0-----:R-:W-:-:S13]  /*0160*/  ISETP.NE.AND P0, PT, R9, RZ, PT ;  /* 0x000000ff0900720c */ /* 0x001fda0003f05270 */
[----:B------:R-:W-:Y:S05]  /*0170*/  @P0 BRA `(.L_x_2) ;  /* 0x0000000800040947 */ /* 0x000fea0003800000 */
[----:B------:R-:W-:Y:S01]  /*0180*/  ELECT P0, URZ, PT ;  /* 0x00000000003f782f */ /* 0x000fe20003800000 */
[----:B------:R-:W-:-:S12]  /*0190*/  BSSY B0, `(.L_x_2) ;  /* 0x000007f000007945 */ /* 0x000fd80003800000 */
[----:B------:R-:W-:Y:S05]  /*01a0*/  @!P0 BRA `(.L_x_3) ;  /* 0x0000000400f48947 */ /* 0x000fea0003800000 */
[----:B------:R-:W0:Y:S01]  /*01b0*/  S2UR UR8, SR_CgaCtaId ;  /* 0x00000000000879c3 */ /* 0x000e220000008800 */
[----:B------:R-:W-:Y:S01]  /*01c0*/  UMOV UR4, 0x400 ;  /* 0x0000040000047882 */ /* 0x000fe20000000000 */
[----:B------:R-:W-:Y:S01]  /*01d0*/  UMOV UR5, 0x1 ;  /* 0x0000000100057882 */ /* 0x000fe20000000000 */
[----:B------:R-:W-:Y:S02]  /*01e0*/  UMOV UR6, 0x8 ;  /* 0x0000000800067882 */ /* 0x000fe40000000000 */
[----:B------:R-:W-:-:S04]  /*01f0*/  UIADD3 UR6, -UR6, 0x100000, URZ ;  /* 0x0010000006067890 */ /* 0x000fc8000fffe13f */
[----:B------:R-:W-:Y:S02]  /*0200*/  USHF.L.U32 UR7, UR6, 0xb, URZ ;  /* 0x0000000b06077899 */ /* 0x000fe4000800063f */
[----:B------:R-:W-:Y:S02]  /*0210*/  USHF.L.U32 UR6, UR6, 0x1, URZ ;  /* 0x0000000106067899 */ /* 0x000fe4000800063f */
[----:B0-----:R-:W-:Y:S02]  /*0220*/  ULEA UR8, UR8, UR4, 0x18 ;  /* 0x0000000408087291 */ /* 0x001fe4000f8ec03f */
[----:B------:R-:W-:-:S04]  /*0230*/  UIADD3 UR4, -UR5, 0x100000, URZ ;  /* 0x0010000005047890 */ /* 0x000fc8000fffe13f */
[----:B------:R-:W-:Y:S02]  /*0240*/  USHF.L.U32 UR5, UR4, 0xb, URZ ;  /* 0x0000000b04057899 */ /* 0x000fe4000800063f */
[----:B------:R-:W-:Y:S01]  /*0250*/  USHF.L.U32 UR4, UR4, 0x1, URZ ;  /* 0x0000000104047899 */ /* 0x000fe2000800063f */
[----:B------:R-:W0:Y:S11]  /*0260*/  FENCE.VIEW.ASYNC.S ;  /* 0x00000000000073c6 */ /* 0x000e360000000000 */
[----:B0-----:R0:W1:Y:S01]  /*0270*/  SYNCS.EXCH.64 URZ, [UR8], UR4 ;  /* 0x00000004083f75b2 */ /* 0x0010620008000100 */
[----:B------:R0:W2:Y:S01]  /*0280*/  SYNCS.EXCH.64 URZ, [UR8+0x1c0], UR6 ;  /* 0x0001c006083f75b2 */ /* 0x0000a20008000100 */
[----:B------:R0:W3:Y:S01]  /*0290*/  SYNCS.EXCH.64 URZ, [UR8+0x8], UR4 ;  /* 0x00000804083f75b2 */ /* 0x0000e20008000100 */
[----:B------:R0:W4:Y:S01]  /*02a0*/  SYNCS.EXCH.64 URZ, [UR8+0x1c8], UR6 ;  /* 0x0001c806083f75b2 */ /* 0x0001220008000100 */
[----:B------:R0:W0:Y:S01]  /*02b0*/  SYNCS.EXCH.64 URZ, [UR8+0x10], UR4 ;  /* 0x00001004083f75b2 */ /* 0x0000220008000100 */
        /* <DEDUP_REMOVED lines=107> */
[----:B-1234-:R-:W-:Y:S01]  /*0970*/  NOP ;  /* 0x0000000000007918 */ /* 0x01efe20000000000 */
.L_x_3:
[----:B0-----:R-:W-:Y:S05]  /*0980*/  BSYNC B0 ;  /* 0x0000000000007941 */ /* 0x001fea0003800000 */
.L_x_2:
[----:B------:R-:W0:Y:S01]  /*0990*/  SHFL.IDX PT, R12, R0, RZ, 0x1f ;  /* 0x00001fff000c7589 */ /* 0x000e2200000e0000 */
[----:B------:R-:W-:Y:S01]  /*09a0*/  LEA.HI R3, R3, R4, RZ, 0x7 ;  /* 0x0000000403037211 */ /* 0x000fe200078f38ff */
[----:B------:R-:W1:Y:S01]  /*09b0*/  S2UR UR12, SR_CTAID.X ;  /* 0x00000000000c79c3 */ /* 0x000e620000002500 */
[----:B------:R-:W-:Y:S01]  /*09c0*/  ELECT P0, URZ, PT ;  /* 0x00000000003f782f */ /* 0x000fe20003800000 */
[----:B------:R2:W3:Y:S01]  /*09d0*/  SHFL.IDX PT, R11, R0, RZ, 0x1f ;  /* 0x00001fff000b7589 */ /* 0x0004e200000e0000 */
[----:B------:R-:W-:Y:S02]  /*09e0*/  LOP3.LUT R3, R3, 0xffffff80, RZ, 0xc0, !PT ;  /* 0xffffff8003037812 */ /* 0x000fe400078ec0ff */
[----:B------:R-:W-:Y:S01]  /*09f0*/  ELECT P1, URZ, PT ;  /* 0x00000000003f782f */ /* 0x000fe20003820000 */
[----:B------:R-:W-:Y:S01]  /*0a00*/  NOP ;  /* 0x0000000000007918 */ /* 0x000fe20000000000 */
[----:B------:R-:W4:Y:S01]  /*0a10*/  S2R R6, SR_CTAID.Y ;  /* 0x0000000000067919 */ /* 0x000f220000002600 */
[----:B------:R-:W-:Y:S01]  /*0a20*/  ULDC UR4, c[0x0][0x150] ;  /* 0x0000540000047ab9 */ /* 0x000fe20000000800 */
[----:B------:R-:W-:Y:S01]  /*0a30*/  IMAD.IADD R5, R4, 0x1, -R3 ;  /* 0x0000000104057824 */ /* 0x000fe200078e0a03 */
[----:B------:R-:W5:Y:S01]  /*0a40*/  LDC R25, c[0x0][0x148] ;  /* 0x00005200ff197b82 */ /* 0x000f620000000800 */
[----:B--2---:R-:W-:Y:S01]  /*0a50*/  SHF.R.S32.HI R0, RZ, 0x1f, R9 ;  /* 0x0000001fff007819 */ /* 0x004fe20000011409 */
[----:B------:R-:W2:Y:S01]  /*0a60*/  SHFL.IDX PT, R15, R7, RZ, 0x1f ;  /* 0x00001fff070f7589 */ /* 0x000ea200000e0000 */
[----:B------:R-:W-:Y:S01]  /*0a70*/  UMOV UR11, 0x80 ;  /* 0x00000080000b7882 */ /* 0x000fe20000000000 */
[----:B------:R-:W-:Y:S01]  /*0a80*/  SHF.R.S32.HI R20, RZ, 0x1f, R5 ;  /* 0x0000001fff147819 */ /* 0x000fe20000011405 */
[----:B------:R-:W-:Y:S01]  /*0a90*/  NOP ;  /* 0x0000000000007918 */ /* 0x000fe20000000000 */
[----:B------:R-:W-:Y:S01]  /*0aa0*/  LEA.HI R0, R0, R9, RZ, 0x2 ;  /* 0x0000000900007211 */ /* 0x000fe200078f10ff */
[----:B------:R-:W-:Y:S01]  /*0ab0*/  VIADD R35, R8, 0xffffffff ;  /* 0xffffffff08237836 */ /* 0x000fe20000000000 */
[----:B------:R-:W-:Y:S01]  /*0ac0*/  LEA.HI R3, R20, R5, RZ, 0x3 ;  /* 0x0000000514037211 */ /* 0x000fe200078f18ff */
[----:B------:R-:W2:Y:S01]  /*0ad0*/  LDC R13, c[0x0][0x140] ;  /* 0x00005000ff0d7b82 */ /* 0x000ea20000000800 */
[----:B------:R-:W-:-:S02]  /*0ae0*/  LOP3.LUT R0, R0, 0x3ffffffc, RZ, 0xc0, !PT ;  /* 0x3ffffffc00007812 */ /* 0x000fc400078ec0ff */
[--C-:B------:R-:W-:Y:S02]  /*0af0*/  SHF.R.S32.HI R10, RZ, 0x3, R3.reuse ;  /* 0x00000003ff0a7819 */ /* 0x100fe40000011403 */
[----:B------:R-:W-:Y:S01]  /*0b00*/  SHF.R.S32.HI R3, RZ, 0x1f, R3 ;  /* 0x0000001fff037819 */ /* 0x000fe20000011403 */
[----:B------:R-:W-:Y:S01]  /*0b10*/  IMAD.IADD R0, R9, 0x1, -R0 ;  /* 0x0000000109007824 */ /* 0x000fe200078e0a00 */
[----:B0-----:R-:W-:Y:S02]  /*0b20*/  ISETP.NE.OR P0, PT, R12, RZ, !P0 ;  /* 0x000000ff0c00720c */ /* 0x001fe40004705670 */
[----:B------:R-:W-:Y:S01]  /*0b30*/  LEA.HI R3, R3, R10, RZ, 0x2 ;  /* 0x0000000a03037211 */ /* 0x000fe200078f10ff */
[----:B------:R-:W0:Y:S01]  /*0b40*/  LDC R12, c[0x0][0x144] ;  /* 0x00005100ff0c7b82 */ /* 0x000e220000000800 */
[----:B---3--:R-:W-:Y:S02]  /*0b50*/  ISETP.NE.OR P1, PT, R11, RZ, !P1 ;  /* 0x000000ff0b00720c */ /* 0x008fe40004f25670 */
[----:B------:R-:W-:-:S02]  /*0b60*/  LOP3.LUT R11, R3, 0xfffffffc, RZ, 0xc0, !PT ;  /* 0xfffffffc030b7812 */ /* 0x000fc400078ec0ff */
[----:B------:R-:W-:Y:S02]  /*0b70*/  SHF.R.S32.HI R3, RZ, 0x1f, R2 ;  /* 0x0000001fff037819 */ /* 0x000fe40000011402 */
[----:B------:R-:W-:Y:S01]  /*0b80*/  ISETP.GE.U32.AND P5, PT, R35, 0x2, PT ;  /* 0x000000022300780c */ /* 0x000fe20003fa6070 */
[----:B------:R-:W-:Y:S01]  /*0b90*/  IMAD.IADD R11, R10, 0x1, -R11 ;  /* 0x000000010a0b7824 */ /* 0x000fe200078e0a0b */
[----:B-1----:R-:W-:Y:S01]  /*0ba0*/  I2FP.F32.U32 R10, UR12 ;  /* 0x0000000c000a7c45 */ /* 0x002fe20008201000 */
[----:B------:R-:W-:Y:S01]  /*0bb0*/  VOTEU.ALL UP0, P0 ;  /* 0x00000000003f7886 */ /* 0x000fe20000000000 */
[----:B----4-:R-:W-:Y:S01]  /*0bc0*/  I2FP.F32.U32 R9, R6 ;  /* 0x0000000600097245 */ /* 0x010fe20000201000 */
[----:B------:R-:W-:Y:S01]  /*0bd0*/  IMAD R0, R0, 0x4, R11 ;  /* 0x0000000400007824 */ /* 0x000fe200078e020b */
[----:B------:R-:W-:Y:S01]  /*0be0*/  LEA.HI R3, R3, R2, RZ, 0x2 ;  /* 0x0000000203037211 */ /* 0x000fe200078f10ff */
[----:B------:R-:W-:Y:S01]  /*0bf0*/  VOTEU.ALL UP1, P1 ;  /* 0x00000000003f7886 */ /* 0x000fe20000820000 */
[----:B------:R-:W-:Y:S01]  /*0c00*/  FMUL R10, R10, UR4 ;  /* 0x000000040a0a7c20 */ /* 0x000fe20008400000 */
[----:B------:R-:W1:Y:S01]  /*0c10*/  @!UP0 S2UR UR7, SR_CgaCtaId ;  /* 0x00000000000789c3 */ /* 0x000e620000008800 */
[----:B------:R-:W-:Y:S01]  /*0c20*/  ULDC UR4, c[0x0][0x154] ;  /* 0x0000550000047ab9 */ /* 0x000fe20000000800 */
[----:B------:R-:W-:Y:S01]  /*0c30*/  LOP3.LUT R3, R3, 0xfffffffc, RZ, 0xc0, !PT ;  /* 0xfffffffc03037812 */ /* 0x000fe200078ec0ff */
[----:B------:R-:W-:Y:S01]  /*0c40*/  FMUL R9, R9, UR4 ;  /* 0x0000000409097c20 */ /* 0x000fe20008400000 */
[----:B------:R-:W-:Y:S01]  /*0c50*/  UMOV UR4, 0x20 ;  /* 0x0000002000047882 */ /* 0x000fe20000000000 */
[----:B------:R-:W3:Y:S01]  /*0c60*/  F2I.U32.TRUNC.NTZ R10, R10 ;  /* 0x0000000a000a7305 */ /* 0x000ee2000020f000 */
[----:B------:R-:W-:Y:S01]  /*0c70*/  @!UP0 UMOV UR6, 0x400 ;  /* 0x0000040000068882 */ /* 0x000fe20000000000 */
[----:B------:R-:W-:Y:S01]  /*0c80*/  IMAD.IADD R14, R2, 0x1, -R3 ;  /* 0x00000001020e7824 */ /* 0x000fe200078e0a03 */
[----:B------:R-:W4:Y:S01]  /*0c90*/  @!UP1 S2UR UR10, SR_CgaCtaId ;  /* 0x00000000000a99c3 */ /* 0x000f220000008800 */
[----:B------:R-:W-:Y:S01]  /*0ca0*/  IMAD.SHL.U32 R3, R0, 0x4, RZ ;  /* 0x0000000400037824 */ /* 0x000fe200078e00ff */
[----:B------:R-:W-:-:S04]  /*0cb0*/  @!UP0 UIADD3 UR4, -UR4, 0x100000, URZ ;  /* 0x0010000004048890 */ /* 0x000fc8000fffe13f */
[----:B------:R-:W-:Y:S02]  /*0cc0*/  @!UP0 USHF.L.U32 UR5, UR4, 0xb, URZ ;  /* 0x0000000b04058899 */ /* 0x000fe4000800063f */
[----:B------:R-:W-:Y:S01]  /*0cd0*/  @!UP0 USHF.L.U32 UR4, UR4, 0x1, URZ ;  /* 0x0000000104048899 */ /* 0x000fe2000800063f */
[----:B--2---:R-:W-:Y:S01]  /*0ce0*/  ISETP.EQ.U32.AND P3, PT, R13, 0x1, PT ;  /* 0x000000010d00780c */ /* 0x004fe20003f62070 */
[----:B------:R-:W-:Y:S01]  /*0cf0*/  @!UP1 UMOV UR9, 0x400 ;  /* 0x0000040000099882 */ /* 0x000fe20000000000 */
[----:B------:R-:W2:Y:S01]  /*0d00*/  F2I.U32.TRUNC.NTZ R9, R9 ;  /* 0x0000000900097305 */ /* 0x000ea2000020f000 */
[----:B------:R-:W-:Y:S01]  /*0d10*/  LOP3.LUT R56, R0, 0xc, R3, 0x78, !PT ;  /* 0x0000000c00387812 */ /* 0x000fe200078e7803 */
[----:B------:R-:W-:Y:S01]  /*0d20*/  VOTEU.ALL UP2, P1 ;  /* 0x00000000003f7886 */ /* 0x000fe20000840000 */
[----:B------:R-:W-:Y:S01]  /*0d30*/  VOTEU.ALL UP3, P1 ;  /* 0x00000000003f7886 */ /* 0x000fe20000860000 */
[----:B------:R-:W-:Y:S01]  /*0d40*/  VOTEU.ALL UP4, P1 ;  /* 0x00000000003f7886 */ /* 0x000fe20000880000 */
[----:B------:R-:W-:Y:S01]  /*0d50*/  VOTEU.ALL UP5, P1 ;  /* 0x00000000003f7886 */ /* 0x000fe200008a0000 */
[----:B------:R-:W-:Y:S01]  /*0d60*/  ISETP.NE.AND P1, PT, R14, 0x3, PT ;  /* 0x000000030e00780c */ /* 0x000fe20003f25270 */
[----:B---3--:R-:W-:Y:S01]  /*0d70*/  IMAD.MOV R21, RZ, RZ, -R10 ;  /* 0x000000ffff157224 */ /* 0x008fe200078e0a0a */
[----:B------:R-:W-:-:S02]  /*0d80*/  R2UR UR43, R15 ;  /* 0x000000000f2b72ca */ /* 0x000fc400000e0000 */
[----:B------:R-:W-:Y:S01]  /*0d90*/  ISETP.EQ.OR P1, PT, R14, RZ, !P1 ;  /* 0x000000ff0e00720c */ /* 0x000fe20004f22670 */
[----:B-1----:R-:W-:Y:S01]  /*0da0*/  @!UP0 ULEA UR8, UR7, UR6, 0x18 ;  /* 0x0000000607088291 */ /* 0x002fe2000f8ec03f */
[----:B0-----:R-:W-:Y:S01]  /*0db0*/  IMAD R21, R12, R21, UR12 ;  /* 0x0000000c0c157e24 */ /* 0x001fe2000f8e0215 */
[----:B------:R-:W-:-:S04]  /*0dc0*/  @!UP1 UIADD3 UR6, -UR11, 0x100000, URZ ;  /* 0x001000000b069890 */ /* 0x000fc8000fffe13f */
[----:B------:R-:W-:Y:S02]  /*0dd0*/  @!UP1 USHF.L.U32 UR7, UR6, 0xb, URZ ;  /* 0x0000000b06079899 */ /* 0x000fe4000800063f */
[----:B------:R-:W-:Y:S01]  /*0de0*/  @!UP1 USHF.L.U32 UR6, UR6, 0x1, URZ ;  /* 0x0000000106069899 */ /* 0x000fe2000800063f */
[C---:B------:R-:W-:Y:S01]  /*0df0*/  ISETP.EQ.AND P1, PT, R8.reuse, RZ, P1 ;  /* 0x000000ff0800720c */ /* 0x040fe20000f22270 */
[----:B--2---:R-:W-:Y:S01]  /*0e00*/  IMAD.MOV R24, RZ, RZ, -R9 ;  /* 0x000000ffff187224 */ /* 0x004fe200078e0a09 */
[----:B------:R-:W-:Y:S01]  /*0e10*/  VOTEU.ALL UP0, P0 ;  /* 0x00000000003f7886 */ /* 0x000fe20000000000 */
[----:B------:R-:W-:Y:S01]  /*0e20*/  ISETP.NE.AND P2, PT, R8, RZ, PT ;  /* 0x000000ff0800720c */ /* 0x000fe20003f45270 */
[----:B----4-:R-:W-:Y:S01]  /*0e30*/  @!UP1 ULEA UR9, UR10, UR9, 0x18 ;  /* 0x000000090a099291 */ /* 0x010fe2000f8ec03f */
[----:B-----5:R-:W-:Y:S01]  /*0e40*/  IMAD R3, R25, R24, R6 ;  /* 0x0000001819037224 */ /* 0x020fe200078e0206 */
[----:B------:R-:W-:Y:S01]  /*0e50*/  VOTEU.ALL UP1, P0 ;  /* 0x00000000003f7886 */ /* 0x000fe20000020000 */
[----:B------:R-:W-:Y:S01]  /*0e60*/  LOP3.LUT P0, RZ, R5, 0x7, RZ, 0xc0, !PT ;  /* 0x0000000705ff7812 */ /* 0x000fe2000780c0ff */
[----:B------:R-:W0:Y:S02]  /*0e70*/  FENCE.VIEW.ASYNC.S ;  /* 0x00000000000073c6 */ /* 0x000e240000000000 */
[----:B0-----:R0:W1:Y:S01]  /*0e80*/  @!UP0 SYNCS.EXCH.64 URZ, [UR8+0x3b0], UR4 ;  /* 0x0003b004083f85b2 */ /* 0x0010620008000100 */
[----:B------:R-:W-:-:S02]  /*0e90*/  SEL R23, RZ, 0x1, !P1 ;  /* 0x00000001ff177807 */ /* 0x000fc40004800000 */
[----:B------:R-:W-:Y:S02]  /*0ea0*/  ISETP.NE.AND P4, PT, R3, R56, PT ;  /* 0x000000380300720c */ /* 0x000fe40003f85270 */
[----:B------:R-:W-:Y:S02]  /*0eb0*/  ISETP.LT.U32.AND P0, PT, R56, 0x8, !P0 ;  /* 0x000000083800780c */ /* 0x000fe40004701070 */
[----:B------:R-:W-:Y:S02]  /*0ec0*/  ISETP.EQ.OR P4, PT, R21, RZ, !P4 ;  /* 0x000000ff1500720c */ /* 0x000fe40006782670 */
[----:B------:R-:W-:Y:S02]  /*0ed0*/  SEL R23, R23, 0x2, P5 ;  /* 0x0000000217177807 */ /* 0x000fe40002800000 */
[----:B------:R-:W-:-:S04]  /*0ee0*/  PLOP3.LUT P0, PT, P0, P4, PT, 0x80, 0x0 ;  /* 0x000000000000781c */ /* 0x000fc80000709070 */
[----:B------:R-:W-:Y:S01]  /*0ef0*/  P2R R72, PR, RZ, 0x1 ;  /* 0x00000001ff487803 */ /* 0x000fe20000000000 */
[----:B------:R0:W2:Y:S01]  /*0f00*/  @!UP1 SYNCS.EXCH.64 URZ, [UR8+0x3b8], UR4 ;  /* 0x0003b804083f95b2 */ /* 0x0000a20008000100 */
[----:B------:R-:W-:Y:S01]  /*0f10*/  NOP ;  /* 0x0000000000007918 */ /* 0x000fe20000000000 */
[----:B------:R0:W3:Y:S01]  /*0f20*/  @!UP2 SYNCS.EXCH.64 URZ, [UR9+0x390], UR6 ;  /* 0x00039006093fa5b2 */ /* 0x0000e20008000100 */
[----:B------:R0:W4:Y:S01]  /*0f30*/  @!UP3 SYNCS.EXCH.64 URZ, [UR9+0x398], UR6 ;  /* 0x00039806093fb5b2 */ /* 0x0001220008000100 */
[----:B------:R0:W0:Y:S01]  /*0f40*/  @!UP4 SYNCS.EXCH.64 URZ, [UR9+0x3a0], UR6 ;  /* 0x0003a006093fc5b2 */ /* 0x0000220008000100 */
[----:B------:R0:W0:Y:S01]  /*0f50*/  @!UP5 SYNCS.EXCH.64 URZ, [UR9+0x3a8], UR6 ;  /* 0x0003a806093fd5b2 */ /* 0x0000220008000100 */
[----:B------:R-:W-:Y:S01]  /*0f60*/  NOP ;  /* 0x0000000000007918 */ /* 0x000fe20000000000 */
[----:B------:R-:W-:Y:S05]  /*0f70*/  @!P3 BRA `(.L_x_4) ;  /* 0x000000000008b947 */ /* 0x000fea0003800000 */
[----:B01234-:R-:W-:Y:S01]  /*0f80*/  UCGABAR_ARV ;  /* 0x00000000000079c7 */ /* 0x01ffe20008000000 */
[----:B------:R-:W-:Y:S05]  /*0f90*/  BRA `(.L_x_5) ;  /* 0x0000000000047947 */ /* 0x000fea0003800000 */
.L_x_4:
[----:B01234-:R-:W-:Y:S01]  /*0fa0*/  NOP ;  /* 0x0000000000007918 */ /* 0x01ffe20000000000 */
.L_x_5:
[----:B------:R-:W-:Y:S01]  /*0fb0*/  ULDC.64 UR4, c[0x0][0x598] ;  /* 0x0001660000047ab9 */ /* 0x000fe20000000a00 */
[----:B------:R-:W-:Y:S01]  /*0fc0*/  ULDC.64 UR36, c[0x0][0x208] ;  /* 0x0000820000247ab9 */ /* 0x000fe20000000a00 */
[----:B------:R-:W-:-:S04]  /*0fd0*/  ISETP.NE.U32.AND P0, PT, RZ, UR4, PT ;  /* 0x00000004ff007c0c */ /* 0x000fc8000bf05070 */
[----:B------:R-:W-:-:S13]  /*0fe0*/  ISETP.NE.AND.EX P0, PT, RZ, UR5, PT, P0 ;  /* 0x00000005ff007c0c */ /* 0x000fda000bf05300 */
[----:B------:R-:W-:Y:S05]  /*0ff0*/  @!P0 BRA `(.L_x_6) ;  /* 0x00000000001c8947 */ /* 0x000fea0003800000 */
[----:B------:R-:W0:Y:S02]  /*1000*/  LDC.64 R2, c[0x0][0x598] ;  /* 0x00016600ff027b82 */ /* 0x000e240000000a00 */
[----:B0-----:R-:W2:Y:S02]  /*1010*/  LDG.E.64 R2, desc[UR36][R2.64] ;  /* 0x0000002402027981 */ /* 0x001ea4000c1e1b00 */
[----:B--2---:R-:W-:-:S04]  /*1020*/  ISETP.NE.U32.AND P0, PT, R2, RZ, PT ;  /* 0x000000ff0200720c */ /* 0x004fc80003f05070 */
[----:B------:R-:W-:-:S13]  /*1030*/  ISETP.NE.AND.EX P0, PT, R3, RZ, PT, P0 ;  /* 0x000000ff0300720c */ /* 0x000fda0003f05300 */
[----:B------:R-:W-:Y:S05]  /*1040*/  @!P0 BRA `(.L_x_6) ;  /* 0x0000000000088947 */ /* 0x000fea0003800000 */
[----:B------:R0:W5:Y:S01]  /*1050*/  LD.E R57, desc[UR36][R2.64] ;  /* 0x0000002402397980 */ /* 0x000162000c101900 */
[----:B------:R-:W-:Y:S05]  /*1060*/  BRA `(.L_x_7) ;  /* 0x0000000000247947 */ /* 0x000fea0003800000 */
.L_x_6:
[----:B------:R-:W-:Y:S02]  /*1070*/  ULDC.64 UR4, c[0x0][0x588] ;  /* 0x0001620000047ab9 */ /* 0x000fe40000000a00 */
[----:B------:R-:W-:-:S04]  /*1080*/  ISETP.NE.U32.AND P0, PT, RZ, UR4, PT ;  /* 0x00000004ff007c0c */ /* 0x000fc8000bf05070 */
[----:B------:R-:W-:-:S13]  /*1090*/  ISETP.NE.AND.EX P0, PT, RZ, UR5, PT, P0 ;  /* 0x00000005ff007c0c */ /* 0x000fda000bf05300 */
[----:B------:R-:W-:Y:S05]  /*10a0*/  @!P0 BRA `(.L_x_8) ;  /* 0x00000000000c8947 */ /* 0x000fea0003800000 */
[----:B------:R-:W0:Y:S02]  /*10b0*/  LDC.64 R2, c[0x0][0x588] ;  /* 0x00016200ff027b82 */ /* 0x000e240000000a00 */
[----:B0-----:R1:W5:Y:S01]  /*10c0*/  LDG.E R57, desc[UR36][R2.64] ;  /* 0x0000002402397981 */ /* 0x001362000c1e1900 */
[----:B------:R-:W-:Y:S05]  /*10d0*/  BRA `(.L_x_7) ;  /* 0x0000000000087947 */ /* 0x000fea0003800000 */
.L_x_8:
[----:B------:R-:W-:Y:S02]  /*10e0*/  ULDC UR4, c[0x0][0x580] ;  /* 0x0001600000047ab9 */ /* 0x000fe40000000800 */
[----:B------:R-:W-:-:S07]  /*10f0*/  IMAD.U32 R57, RZ, RZ, UR4 ;  /* 0x00000004ff397e24 */ /* 0x000fce000f8e00ff */
.L_x_7:
[----:B------:R-:W-:Y:S02]  /*1100*/  ULDC.64 UR4, c[0x0][0x5a0] ;  /* 0x0001680000047ab9 */ /* 0x000fe40000000a00 */
[----:B------:R-:W-:-:S04]  /*1110*/  ISETP.NE.U32.AND P0, PT, RZ, UR4, PT ;  /* 0x00000004ff007c0c */ /* 0x000fc8000bf05070 */
[----:B------:R-:W-:-:S13]  /*1120*/  ISETP.NE.AND.EX P0, PT, RZ, UR5, PT, P0 ;  /* 0x00000005ff007c0c */ /* 0x000fda000bf05300 */
[----:B------:R-:W-:Y:S05]  /*1130*/  @!P0 BRA `(.L_x_9) ;  /* 0x00000000001c8947 */ /* 0x000fea0003800000 */
[----:B01----:R-:W0:Y:S02]  /*1140*/  LDC.64 R2, c[0x0][0x5a0] ;  /* 0x00016800ff027b82 */ /* 0x003e240000000a00 */
[----:B0-----:R-:W2:Y:S02]  /*1150*/  LDG.E.64 R2, desc[UR36][R2.64] ;  /* 0x0000002402027981 */ /* 0x001ea4000c1e1b00 */
[----:B--2---:R-:W-:-:S04]  /*1160*/  ISETP.NE.U32.AND P0, PT, R2, RZ, PT ;  /* 0x000000ff0200720c */ /* 0x004fc80003f05070 */
[----:B------:R-:W-:-:S13]  /*1170*/  ISETP.NE.AND.EX P0, PT, R3, RZ, PT, P0 ;  /* 0x000000ff0300720c */ /* 0x000fda0003f05300 */
[----:B------:R-:W-:Y:S05]  /*1180*/  @!P0 BRA `(.L_x_9) ;  /* 0x0000000000088947 */ /* 0x000fea0003800000 */
[----:B------:R0:W5:Y:S01]  /*1190*/  LD.E R58, desc[UR36][R2.64] ;  /* 0x00000024023a7980 */ /* 0x000162000c101900 */
[----:B------:R-:W-:Y:S05]  /*11a0*/  BRA `(.L_x_10) ;  /* 0x0000000000247947 */ /* 0x000fea0003800000 */
.L_x_9:
[----:B------:R-:W-:Y:S02]  /*11b0*/  ULDC.64 UR4, c[0x0][0x590] ;  /* 0x0001640000047ab9 */ /* 0x000fe40000000a00 */
[----:B------:R-:W-:-:S04]  /*11c0*/  ISETP.NE.U32.AND P0, PT, RZ, UR4, PT ;  /* 0x00000004ff007c0c */ /* 0x000fc8000bf05070 */
[----:B------:R-:W-:-:S13]  /*11d0*/  ISETP.NE.AND.EX P0, PT, RZ, UR5, PT, P0 ;  /* 0x00000005ff007c0c */ /* 0x000fda000bf05300 */
[----:B------:R-:W-:Y:S05]  /*11e0*/  @!P0 BRA `(.L_x_11) ;  /* 0x00000000000c8947 */ /* 0x000fea0003800000 */
[----:B------:R-:W2:Y:S02]  /*11f0*/  LDC.64 R58, c[0x0][0x590] ;  /* 0x00016400ff3a7b82 */ /* 0x000ea40000000a00 */
[----:B--2---:R2:W5:Y:S01]  /*1200*/  LDG.E R58, desc[UR36][R58.64] ;  /* 0x000000243a3a7981 */ /* 0x004562000c1e1900 */
[----:B------:R-:W-:Y:S05]  /*1210*/  BRA `(.L_x_10) ;  /* 0x0000000000087947 */ /* 0x000fea0003800000 */
.L_x_11:
[----:B------:R-:W-:Y:S02]  /*1220*/  ULDC UR4, c[0x0][0x584] ;  /* 0x0001610000047ab9 */ /* 0x000fe40000000800 */
[----:B------:R-:W-:-:S07]  /*1230*/  IMAD.U32 R58, RZ, RZ, UR4 ;  /* 0x00000004ff3a7e24 */ /* 0x000fce000f8e00ff */
.L_x_10:
[----:B01----:R-:W0:Y:S01]  /*1240*/  LDC R2, c[0x0][0x65c] ;  /* 0x00019700ff027b82 */ /* 0x003e220000000800 */
[----:B------:R-:W-:Y:S01]  /*1250*/  ULDC UR6, c[0x0][0x28c] ;  /* 0x0000a30000067ab9 */ /* 0x000fe20000000800 */
[----:B------:R-:W-:Y:S01]  /*1260*/  ISETP.NE.AND P0, PT, R8, 0x2, PT ;  /* 0x000000020800780c */ /* 0x000fe20003f05270 */
[----:B------:R-:W-:Y:S01]  /*1270*/  UIADD3 UR6, UR6, 0x1f, URZ ;  /* 0x0000001f06067890 */ /* 0x000fe2000fffe03f */
[----:B------:R-:W-:Y:S01]  /*1280*/  IMAD.U32 R8, RZ, RZ, UR12 ;  /* 0x0000000cff087e24 */ /* 0x000fe2000f8e00ff */
[----:B------:R-:W-:Y:S01]  /*1290*/  UMOV UR39, URZ ;  /* 0x0000003f00277c82 */ /* 0x000fe20008000000 */
[----:B------:R-:W-:Y:S01]  /*12a0*/  UMOV UR38, URZ ;  /* 0x0000003f00267c82 */ /* 0x000fe20008000000 */
[----:B------:R-:W-:Y:S01]  /*12b0*/  USHF.R.S32.HI UR7, URZ, 0x1f, UR6 ;  /* 0x0000001f3f077899 */ /* 0x000fe20008011406 */
[----:B------:R-:W-:-:S03]  /*12c0*/  ULDC.64 UR8, c[0x0][0x650] ;  /* 0x0001940000087ab9 */ /* 0x000fc60000000a00 */
[----:B------:R-:W-:-:S04]  /*12d0*/  ULEA.HI UR7, UR7, UR6, URZ, 0x5 ;  /* 0x0000000607077291 */ /* 0x000fc8000f8f283f */
[----:B------:R-:W-:Y:S01]  /*12e0*/  USHF.R.S32.HI UR40, URZ, 0x5, UR7 ;  /* 0x000000053f287899 */ /* 0x000fe20008011407 */
[----:B0-----:R-:W-:-:S13]  /*12f0*/  ISETP.NE.AND P1, PT, R2, 0x1, PT ;  /* 0x000000010200780c */ /* 0x001fda0003f25270 */
[----:B------:R-:W0:Y:S01]  /*1300*/  @P1 LDC R17, c[0x0][0x10] ;  /* 0x00000400ff111b82 */ /* 0x000e220000000800 */
[----:B------:R-:W-:Y:S02]  /*1310*/  @P1 IMAD.MOV.U32 R7, RZ, RZ, RZ ;  /* 0x000000ffff071224 */ /* 0x000fe400078e00ff */
[----:B------:R-:W-:-:S05]  /*1320*/  @P1 IMAD.MOV.U32 R9, RZ, RZ, RZ ;  /* 0x000000ffff091224 */ /* 0x000fca00078e00ff */
[----:B------:R-:W1:Y:S01]  /*1330*/  @!P1 LDC R3, c[0x0][0xc] ;  /* 0x00000300ff039b82 */ /* 0x000e620000000800 */
[----:B------:R-:W-:Y:S01]  /*1340*/  ULDC UR4, c[0x0][0xc] ;  /* 0x0000030000047ab9 */ /* 0x000fe20000000800 */
[----:B------:R-:W-:Y:S02]  /*1350*/  ULDC UR5, c[0x0][0x10] ;  /* 0x0000040000057ab9 */ /* 0x000fe40000000800 */
[----:B------:R-:W-:-:S04]  /*1360*/  UIMAD.WIDE.U32 UR4, UR4, UR5, URZ ;  /* 0x00000005040472a5 */ /* 0x000fc8000f8e003f */
[----:B------:R-:W3:Y:S01]  /*1370*/  LDC R0, c[0x0][0x14] ;  /* 0x00000500ff007b82 */ /* 0x000ee20000000800 */
[----:B0-----:R-:W-:-:S04]  /*1380*/  @P1 IMAD.WIDE.U32 R16, R17, UR12, R6 ;  /* 0x0000000c11101c25 */ /* 0x001fc8000f8e0006 */
[----:B------:R-:W-:Y:S02]  /*1390*/  @P1 IMAD.IADD R17, R17, 0x1, R9 ;  /* 0x0000000111111824 */ /* 0x000fe400078e0209 */
[----:B------:R-:W-:Y:S02]  /*13a0*/  IMAD.MOV.U32 R9, RZ, RZ, RZ ;  /* 0x000000ffff097224 */ /* 0x000fe400078e00ff */
[----:B-1----:R-:W-:-:S04]  /*13b0*/  @!P1 IMAD.WIDE.U32 R8, R6, R3, R8 ;  /* 0x0000000306089225 */ /* 0x002fc800078e0008 */
[----:B------:R-:W-:Y:S02]  /*13c0*/  @!P1 IMAD.MOV.U32 R16, RZ, RZ, R8 ;  /* 0x000000ffff109224 */ /* 0x000fe400078e0008 */
[----:B---3--:R-:W-:-:S04]  /*13d0*/  IMAD.WIDE.U32 R10, R0, UR4, RZ ;  /* 0x00000004000a7c25 */ /* 0x008fc8000f8e00ff */
[----:B------:R-:W-:Y:S01]  /*13e0*/  IMAD R3, R0, UR5, RZ ;  /* 0x0000000500037c24 */ /* 0x000fe2000f8e02ff */
[----:B------:R0:W-:Y:S01]  /*13f0*/  STL.64 [R1], R10 ;  /* 0x0000000a01007387 */ /* 0x0001e20000100a00 */
[----:B------:R-:W-:Y:S02]  /*1400*/  @!P1 IMAD.MOV.U32 R17, RZ, RZ, R9 ;  /* 0x000000ffff119224 */ /* 0x000fe400078e0009 */
[----:B------:R-:W-:Y:S01]  /*1410*/  IMAD.IADD R0, R11, 0x1, R3 ;  /* 0x000000010b007824 */ /* 0x000fe200078e0203 */
[----:B------:R-:W-:Y:S06]  /*1420*/  @P0 BRA `(.L_x_12) ;  /* 0x0000000000200947 */ /* 0x000fec0003800000 */
[----:B------:R-:W-:Y:S01]  /*1430*/  UISETP.GE.U32.AND UP0, UPT, UR40, 0x38, UPT ;  /* 0x000000382800788c */ /* 0x000fe2000bf06070 */
[----:B------:R-:W-:Y:S01]  /*1440*/  IADD3 R16, P0, R16, R10, RZ ;  /* 0x0000000a10107210 */ /* 0x000fe20007f1e0ff */
[----:B------:R-:W-:Y:S01]  /*1450*/  USHF.R.U32.HI UR4, URZ, 0x3, UR40 ;  /* 0x000000033f047899 */ /* 0x000fe20008011628 */
[----:B------:R-:W-:-:S03]  /*1460*/  UMOV UR38, URZ ;  /* 0x0000003f00267c82 */ /* 0x000fc60008000000 */
[----:B------:R-:W-:Y:S01]  /*1470*/  UIMAD.WIDE.U32 UR4, UR4, 0x24924925, URZ ;  /* 0x24924925040478a5 */ /* 0x000fe2000f8e003f */
[----:B------:R-:W-:-:S03]  /*1480*/  IMAD.X R17, R0, 0x1, R17, P0 ;  /* 0x0000000100117824 */ /* 0x000fc600000e0611 */
[----:B------:R-:W-:Y:S02]  /*1490*/  UIMAD UR39, UR5, -0x38, UR40 ;  /* 0xffffffc8052778a4 */ /* 0x000fe4000f8e0228 */
[----:B------:R-:W-:-:S12]  /*14a0*/  @UP0 ULOP3.LUT UR38, UR5, 0x1, URZ, 0xc0, !UPT ;  /* 0x0000000105260892 */ /* 0x000fd8000f8ec03f */
.L_x_12:
[----:B------:R-:W-:Y:S01]  /*14b0*/  ISETP.GE.U32.AND P0, PT, R16, UR8, PT ;  /* 0x0000000810007c0c */ /* 0x000fe2000bf06070 */
[----:B------:R-:W-:Y:S01]  /*14c0*/  IMAD.MOV.U32 R22, RZ, RZ, -0x1 ;  /* 0xffffffffff167424 */ /* 0x000fe200078e00ff */
[----:B------:R-:W-:Y:S01]  /*14d0*/  PRMT R3, RZ, 0x7610, R3 ;  /* 0x00007610ff037816 */ /* 0x000fe20000000003 */
[----:B------:R-:W-:Y:S01]  /*14e0*/  IMAD.MOV.U32 R19, RZ, RZ, -0x1 ;  /* 0xffffffffff137424 */ /* 0x000fe200078e00ff */
[----:B------:R-:W-:Y:S01]  /*14f0*/  ISETP.GE.U32.AND.EX P0, PT, R17, UR9, PT, P0 ;  /* 0x0000000911007c0c */ /* 0x000fe2000bf06100 */
[----:B------:R-:W-:-:S12]  /*1500*/  IMAD.MOV.U32 R18, RZ, RZ, -0x1 ;  /* 0xffffffffff127424 */ /* 0x000fd800078e00ff */
[----:B------:R-:W-:Y:S05]  /*1510*/  @P0 BRA `(.L_x_13) ;  /* 0x0000000400280947 */ /* 0x000fea0003800000 */
[----:B------:R-:W1:Y:S01]  /*1520*/  LDC.64 R18, c[0x0][0x628] ;  /* 0x00018a00ff127b82 */ /* 0x000e620000000a00 */
[----:B------:R-:W-:Y:S02]  /*1530*/  IMAD.MOV.U32 R8, RZ, RZ, R16 ;  /* 0x000000ffff087224 */ /* 0x000fe400078e0010 */
[----:B------:R-:W-:-:S05]  /*1540*/  IMAD.MOV.U32 R9, RZ, RZ, R17 ;  /* 0x000000ffff097224 */ /* 0x000fca00078e0011 */
[----:B------:R-:W3:Y:S08]  /*1550*/  LDC R22, c[0x0][0x630] ;  /* 0x00018c00ff167b82 */ /* 0x000ef00000000800 */
[----:B------:R-:W4:Y:S01]  /*1560*/  LDC.64 R26, c[0x0][0x620] ;  /* 0x00018800ff1a7b82 */ /* 0x000f220000000a00 */
[----:B-1----:R-:W-:-:S04]  /*1570*/  ISETP.NE.U32.AND P0, PT, R18, RZ, PT ;  /* 0x000000ff1200720c */ /* 0x002fc80003f05070 */
[----:B------:R-:W-:-:S13]  /*1580*/  ISETP.NE.AND.EX P0, PT, R19, RZ, PT, P0 ;  /* 0x000000ff1300720c */ /* 0x000fda0003f05300 */
[----:B---34-:R-:W-:Y:S05]  /*1590*/  @!P0 BRA `(.L_x_14) ;  /* 0x0000000000288947 */ /* 0x018fea0003800000 */
[----:B------:R-:W1:Y:S02]  /*15a0*/  LDC R3, c[0x0][0x634] ;  /* 0x00018d00ff037b82 */ /* 0x000e640000000800 */
[----:B-1----:R-:W-:-:S05]  /*15b0*/  IADD3 R3, P0, R16, R3, RZ ;  /* 0x0000000310037210 */ /* 0x002fca0007f1e0ff */
[----:B------:R-:W-:-:S04]  /*15c0*/  IMAD.X R15, RZ, RZ, R17, P0 ;  /* 0x000000ffff0f7224 */ /* 0x000fc800000e0611 */
[----:B------:R-:W-:-:S04]  /*15d0*/  IMAD.WIDE.U32 R8, R15, R18, RZ ;  /* 0x000000120f087225 */ /* 0x000fc800078e00ff */
[----:B0-----:R-:W-:-:S04]  /*15e0*/  IMAD.WIDE.U32 R10, P0, R3, R19, R8 ;  /* 0x00000013030a7225 */ /* 0x001fc80007800008 */
[----:B------:R-:W-:-:S04]  /*15f0*/  IMAD.WIDE.U32 R8, R3, R18, RZ ;  /* 0x0000001203087225 */ /* 0x000fc800078e00ff */
[----:B------:R-:W-:Y:S01]  /*1600*/  IMAD.X R13, RZ, RZ, RZ, P0 ;  /* 0x000000ffff0d7224 */ /* 0x000fe200000e06ff */
[----:B------:R-:W-:Y:S01]  /*1610*/  IADD3 RZ, P0, R9, R10, RZ ;  /* 0x0000000a09ff7210 */ /* 0x000fe20007f1e0ff */
[----:B------:R-:W-:-:S04]  /*1620*/  IMAD.MOV.U32 R12, RZ, RZ, R11 ;  /* 0x000000ffff0c7224 */ /* 0x000fc800078e000b */
[----:B------:R-:W-:-:S08]  /*1630*/  IMAD.WIDE.U32.X R8, R15, R19, R12, P0 ;  /* 0x000000130f087225 */ /* 0x000fd000000e040c */
.L_x_14:
[----:B------:R-:W1:Y:S01]  /*1640*/  LDC.64 R30, c[0x0][0x640] ;  /* 0x00019000ff1e7b82 */ /* 0x000e620000000a00 */
[-CC-:B------:R-:W-:Y:S02]  /*1650*/  SHF.R.U64 R32, R8, R22.reuse, R9.reuse ;  /* 0x0000001608207219 */ /* 0x180fe40000001209 */
[----:B------:R-:W-:Y:S02]  /*1660*/  SHF.R.U32.HI R3, RZ, R22, R9 ;  /* 0x00000016ff037219 */ /* 0x000fe40000011609 */
[----:B0-----:R-:W-:-:S03]  /*1670*/  IADD3 R11, P0, RZ, -R32, RZ ;  /* 0x80000020ff0b7210 */ /* 0x001fc60007f1e0ff */
[----:B------:R-:W0:Y:S02]  /*1680*/  LDC R12, c[0x0][0x618] ;  /* 0x00018600ff0c7b82 */ /* 0x000e240000000800 */
[----:B------:R-:W-:Y:S02]  /*1690*/  IMAD.X R3, RZ, RZ, ~R3, P0 ;  /* 0x000000ffff037224 */ /* 0x000fe400000e0e03 */
[----:B------:R-:W-:-:S04]  /*16a0*/  IMAD.WIDE.U32 R8, R11, R26, R16 ;  /* 0x0000001a0b087225 */ /* 0x000fc800078e0010 */
[----:B------:R-:W3:Y:S01]  /*16b0*/  LDC R22, c[0x0][0x608] ;  /* 0x00018200ff167b82 */ /* 0x000ee20000000800 */
[----:B------:R-:W-:-:S04]  /*16c0*/  IMAD R10, R3, R26, RZ ;  /* 0x0000001a030a7224 */ /* 0x000fc800078e02ff */
[----:B------:R-:W-:Y:S02]  /*16d0*/  IMAD R3, R11, R27, R10 ;  /* 0x0000001b0b037224 */ /* 0x000fe400078e020a */
[----:B------:R-:W-:Y:S01]  /*16e0*/  IMAD.MOV.U32 R10, RZ, RZ, -0x1 ;  /* 0xffffffffff0a7424 */ /* 0x000fe200078e00ff */
[----:B------:R-:W4:Y:S01]  /*16f0*/  LDC R29, c[0x0][0x658] ;  /* 0x00019600ff1d7b82 */ /* 0x000f220000000800 */
[----:B------:R-:W-:Y:S01]  /*1700*/  IMAD.IADD R3, R9, 0x1, R3 ;  /* 0x0000000109037824 */ /* 0x000fe200078e0203 */
[----:B-1----:R-:W-:-:S04]  /*1710*/  ISETP.NE.U32.AND P0, PT, R30, RZ, PT ;  /* 0x000000ff1e00720c */ /* 0x002fc80003f05070 */
[----:B------:R-:W-:Y:S02]  /*1720*/  ISETP.NE.AND.EX P0, PT, R31, RZ, PT, P0 ;  /* 0x000000ff1f00720c */ /* 0x000fe40003f05300 */
[----:B------:R-:W1:Y:S01]  /*1730*/  LDC R26, c[0x0][0x600] ;  /* 0x00018000ff1a7b82 */ /* 0x000e620000000800 */
[-CC-:B0-----:R-:W-:Y:S02]  /*1740*/  SHF.R.U64 R18, R8, R12.reuse, R3.reuse ;  /* 0x0000000c08127219 */ /* 0x181fe40000001203 */
[----:B------:R-:W-:-:S05]  /*1750*/  SHF.R.U32.HI R3, RZ, R12, R3 ;  /* 0x0000000cff037219 */ /* 0x000fca0000011603 */
[----:B------:R-:W0:Y:S01]  /*1760*/  LDC R27, c[0x0][0x648] ;  /* 0x00019200ff1b7b82 */ /* 0x000e220000000800 */
[-CC-:B---3--:R-:W-:Y:S02]  /*1770*/  SHF.R.U64 R34, R18, R22.reuse, R3.reuse ;  /* 0x0000001612227219 */ /* 0x188fe40000001203 */
[----:B------:R-:W-:Y:S01]  /*1780*/  SHF.R.U32.HI R8, RZ, R22, R3 ;  /* 0x00000016ff087219 */ /* 0x000fe20000011603 */
[----:B------:R-:W-:-:S04]  /*1790*/  IMAD.MOV.U32 R22, RZ, RZ, 0x1 ;  /* 0x00000001ff167424 */ /* 0x000fc800078e00ff */
[----:B------:R-:W3:Y:S01]  /*17a0*/  LDC R33, c[0x0][0x638] ;  /* 0x00018e00ff217b82 */ /* 0x000ee20000000800 */
[-CC-:B----4-:R-:W-:Y:S02]  /*17b0*/  SHF.R.U64 R36, R34, R29.reuse, R8.reuse ;  /* 0x0000001d22247219 */ /* 0x190fe40000001208 */
[-C--:B------:R-:W-:Y:S02]  /*17c0*/  SHF.L.U32 R3, R10, R29.reuse, RZ ;  /* 0x0000001d0a037219 */ /* 0x080fe400000006ff */
[----:B------:R-:W-:Y:S01]  /*17d0*/  SHF.R.U32.HI R9, RZ, R29, R8 ;  /* 0x0000001dff097219 */ /* 0x000fe20000011608 */
[----:B------:R-:W-:Y:S01]  /*17e0*/  IMAD.MOV.U32 R8, RZ, RZ, R36 ;  /* 0x000000ffff087224 */ /* 0x000fe200078e0024 */
[----:B------:R-:W-:Y:S01]  /*17f0*/  LOP3.LUT R15, RZ, R3, RZ, 0x33, !PT ;  /* 0x00000003ff0f7212 */ /* 0x000fe200078e33ff */
[----:B------:R-:W4:Y:S01]  /*1800*/  LDC R28, c[0x0][0x610] ;  /* 0x00018400ff1c7b82 */ /* 0x000f220000000800 */
[----:B------:R-:W-:Y:S05]  /*1810*/  @!P0 BRA `(.L_x_15) ;  /* 0x0000000000288947 */ /* 0x000fea0003800000 */
[----:B------:R-:W2:Y:S02]  /*1820*/  LDC R3, c[0x0][0x64c] ;  /* 0x00019300ff037b82 */ /* 0x000ea40000000800 */
[----:B--2---:R-:W-:-:S05]  /*1830*/  IADD3 R3, P0, R36, R3, RZ ;  /* 0x0000000324037210 */ /* 0x004fca0007f1e0ff */
[----:B------:R-:W-:-:S04]  /*1840*/  IMAD.X R19, RZ, RZ, R9, P0 ;  /* 0x000000ffff137224 */ /* 0x000fc800000e0609 */
[----:B------:R-:W-:-:S04]  /*1850*/  IMAD.WIDE.U32 R8, R19, R30, RZ ;  /* 0x0000001e13087225 */ /* 0x000fc800078e00ff */
[----:B------:R-:W-:-:S04]  /*1860*/  IMAD.WIDE.U32 R10, P0, R3, R31, R8 ;  /* 0x0000001f030a7225 */ /* 0x000fc80007800008 */
[----:B------:R-:W-:-:S04]  /*1870*/  IMAD.WIDE.U32 R8, R3, R30, RZ ;  /* 0x0000001e03087225 */ /* 0x000fc800078e00ff */
[----:B------:R-:W-:Y:S01]  /*1880*/  IMAD.X R13, RZ, RZ, RZ, P0 ;  /* 0x000000ffff0d7224 */ /* 0x000fe200000e06ff */
[----:B------:R-:W-:Y:S01]  /*1890*/  IADD3 RZ, P0, R9, R10, RZ ;  /* 0x0000000a09ff7210 */ /* 0x000fe20007f1e0ff */
[----:B------:R-:W-:-:S04]  /*18a0*/  IMAD.MOV.U32 R12, RZ, RZ, R11 ;  /* 0x000000ffff0c7224 */ /* 0x000fc800078e000b */
[----:B------:R-:W-:-:S08]  /*18b0*/  IMAD.WIDE.U32.X R8, R19, R31, R12, P0 ;  /* 0x0000001f13087225 */ /* 0x000fd000000e040c */
.L_x_15:
[----:B0-----:R-:W-:Y:S01]  /*18c0*/  SHF.R.U64 R7, R8, R27, R9 ;  /* 0x0000001b08077219 */ /* 0x001fe20000001209 */
[----:B-1----:R-:W-:Y:S01]  /*18d0*/  VIADD R9, R26, 0xffffffff ;  /* 0xffffffff1a097836 */ /* 0x002fe20000000000 */
[----:B------:R-:W-:Y:S01]  /*18e0*/  SHF.L.U32 R3, R22, R29, RZ ;  /* 0x0000001d16037219 */ /* 0x000fe200000006ff */
[----:B------:R-:W-:Y:S01]  /*18f0*/  @P1 IMAD R21, R25, R24, R6 ;  /* 0x0000001819151224 */ /* 0x000fe200078e0206 */
[----:B------:R-:W-:Y:S01]  /*1900*/  LOP3.LUT R8, R34, R15, RZ, 0xc0, !PT ;  /* 0x0000000f22087212 */ /* 0x000fe200078ec0ff */
[----:B------:R-:W-:Y:S02]  /*1910*/  IMAD.MOV R10, RZ, RZ, -R7 ;  /* 0x000000ffff0a7224 */ /* 0x000fe400078e0a07 */
[----:B------:R-:W-:Y:S02]  /*1920*/  IMAD.MOV.U32 R6, RZ, RZ, 0x1 ;  /* 0x00000001ff067424 */ /* 0x000fe400078e00ff */
[----:B------:R-:W-:Y:S01]  /*1930*/  IMAD R8, R3, R7, R8 ;  /* 0x0000000703087224 */ /* 0x000fe200078e0208 */
[----:B------:R-:W-:Y:S01]  /*1940*/  LOP3.LUT R7, R18, R9, RZ, 0xc0, !PT ;  /* 0x0000000912077212 */ /* 0x000fe200078ec0ff */
[----:B---3--:R-:W-:-:S02]  /*1950*/  IMAD R3, R10, R33, R36 ;  /* 0x000000210a037224 */ /* 0x008fc400078e0224 */
[----:B----4-:R-:W-:Y:S02]  /*1960*/  IMAD R22, R8, R28, R21 ;  /* 0x0000001c08167224 */ /* 0x010fe400078e0215 */
[----:B------:R-:W-:Y:S01]  /*1970*/  IMAD R7, R3, R26, R7 ;  /* 0x0000001a03077224 */ /* 0x000fe200078e0207 */
[----:B------:R-:W-:Y:S01]  /*1980*/  PRMT R3, R6, 0x7610, R3 ;  /* 0x0000761006037816 */ /* 0x000fe20000000003 */
[----:B------:R-:W-:-:S03]  /*1990*/  IMAD.MOV.U32 R18, RZ, RZ, R32 ;  /* 0x000000ffff127224 */ /* 0x000fc600078e0020 */
[----:B------:R-:W-:Y:S02]  /*19a0*/  SEL R19, R7, R22, !P1 ;  /* 0x0000001607137207 */ /* 0x000fe40004800000 */
[----:B------:R-:W-:-:S07]  /*19b0*/  SEL R22, R22, R7, !P1 ;  /* 0x0000000716167207 */ /* 0x000fce0004800000 */
.L_x_13:
[----:B------:R-:W-:Y:S05]  /*19c0*/  @!P3 BRA `(.L_x_16) ;  /* 0x00000000000cb947 */ /* 0x000fea0003800000 */
[----:B------:R-:W-:Y:S01]  /*19d0*/  UCGABAR_WAIT ;  /* 0x0000000000007dc7 */ /* 0x000fe20008000000 */
[----:B------:R-:W-:Y:S01]  /*19e0*/  CCTL.IVALL ;  /* 0x00000000ff00798f */ /* 0x000fe20002000000 */
[----:B------:R-:W-:Y:S05]  /*19f0*/  BRA `(.L_x_17) ;  /* 0x0000000000047947 */ /* 0x000fea0003800000 */
.L_x_16:
[----:B------:R-:W-:Y:S06]  /*1a00*/  BAR.SYNC.DEFER_BLOCKING 0x0 ;  /* 0x0000000000007b1d */ /* 0x000fec0000010000 */
.L_x_17:
[----:B------:R-:W-:Y:S05]  /*1a10*/  @!P2 BRA `(.L_x_18) ;  /* 0x0000002c00f0a947 */ /* 0x000fea0003800000 */
[----:B------:R-:W-:-:S13]  /*1a20*/  ISETP.GT.U32.AND P0, PT, R35, 0x1, PT ;  /* 0x000000012300780c */ /* 0x000fda0003f04070 */
[----:B------:R-:W-:Y:S05]  /*1a30*/  @P0 EXIT ;  /* 0x000000000000094d */ /* 0x000fea0003800000 */
.L_x_19:
[----:B------:R-:W-:-:S08]  /*1a40*/  NOP ;  /* 0x0000000000007918 */ /* 0x000fd00000000000 */
[----:B------:R-:W1:Y:S02]  /*1a50*/  USETMAXREG.TRY_ALLOC.CTAPOOL UP0, 0xe8 ;  /* 0x000000e8000079c8 */ /* 0x000e640008000600 */
[----:B-1----:R-:W-:-:S13]  /*1a60*/  PLOP3.LUT P0, PT, PT, PT, UP0, 0x80, 0x0 ;  /* 0x000000000000781c */ /* 0x002fda0003f0f008 */
[----:B------:R-:W-:Y:S05]  /*1a70*/  @!P0 BRA `(.L_x_19) ;  /* 0xfffffffc00f08947 */ /* 0x000fea000383ffff */
[----:B------:R-:W-:-:S13]  /*1a80*/  LOP3.LUT P0, RZ, R3, 0xff, RZ, 0xc0, !PT ;  /* 0x000000ff03ff7812 */ /* 0x000fda000780c0ff */
[----:B------:R-:W-:Y:S05]  /*1a90*/  @!P0 EXIT ;  /* 0x000000000000894d */ /* 0x000fea0003800000 */
[----:B0-----:R-:W3:Y:S01]  /*1aa0*/  LDL.64 R10, [R1] ;  /* 0x00000000010a7983 */ /* 0x001ee20000100a00 */
[----:B------:R-:W0:Y:S01]  /*1ab0*/  S2UR UR4, SR_CgaCtaId ;  /* 0x00000000000479c3 */ /* 0x000e220000008800 */
[CC--:B------:R-:W-:Y:S01]  /*1ac0*/  LEA.HI R3, R20.reuse, R5.reuse, RZ, 0x2 ;  /* 0x0000000514037211 */ /* 0x0c0fe200078f10ff */
[----:B------:R-:W-:Y:S01]  /*1ad0*/  UMOV UR41, 0x400 ;  /* 0x0000040000297882 */ /* 0x000fe20000000000 */
[----:B------:R-:W-:Y:S01]  /*1ae0*/  LEA.HI R20, R20, R5, RZ, 0x5 ;  /* 0x0000000514147211 */ /* 0x000fe200078f28ff */
[----:B------:R-:W-:Y:S01]  /*1af0*/  UISETP.LT.AND UP0, UPT, UR40, 0x1, UPT ;  /* 0x000000012800788c */ /* 0x000fe2000bf01270 */
[----:B------:R-:W-:Y:S01]  /*1b00*/  LOP3.LUT R4, R3, 0xfffffffc, RZ, 0xc0, !PT ;  /* 0xfffffffc03047812 */ /* 0x000fe200078ec0ff */
[----:B------:R-:W-:Y:S01]  /*1b10*/  UIADD3 UR5, UR43, -0x1, URZ ;  /* 0xffffffff2b057890 */ /* 0x000fe2000fffe03f */
[--C-:B------:R-:W-:Y:S01]  /*1b20*/  SHF.R.S32.HI R60, RZ, 0x2, R3.reuse ;  /* 0x00000002ff3c7819 */ /* 0x100fe20000011403 */
[----:B--2---:R-:W1:Y:S01]  /*1b30*/  LDC R59, c[0x0][0x658] ;  /* 0x00019600ff3b7b82 */ /* 0x004e620000000800 */
[----:B------:R-:W-:Y:S01]  /*1b40*/  SHF.R.S32.HI R7, RZ, 0x1f, R3 ;  /* 0x0000001fff077819 */ /* 0x000fe20000011403 */
[----:B------:R-:W-:Y:S01]  /*1b50*/  IMAD.IADD R4, R5, 0x1, -R4 ;  /* 0x0000000105047824 */ /* 0x000fe200078e0a04 */
[----:B------:R-:W-:Y:S01]  /*1b60*/  USEL UR42, UR40, 0x1, UP0 ;  /* 0x00000001282a7887 */ /* 0x000fe20008000000 */
[----:B------:R-:W-:Y:S01]  /*1b70*/  SHF.R.S32.HI R3, RZ, 0x5, R20 ;  /* 0x00000005ff037819 */ /* 0x000fe20000011414 */
[----:B------:R-:W-:Y:S01]  /*1b80*/  UISETP.NE.AND UP0, UPT, UR5, URZ, UPT ;  /* 0x0000003f0500728c */ /* 0x000fe2000bf05270 */
[----:B------:R-:W-:Y:S01]  /*1b90*/  LEA.HI R7, R7, R60, RZ, 0x3 ;  /* 0x0000003c07077211 */ /* 0x000fe200078f18ff */
[----:B------:R-:W-:Y:S01]  /*1ba0*/  IMAD.MOV.U32 R6, RZ, RZ, -0x1 ;  /* 0xffffffffff067424 */ /* 0x000fe200078e00ff */
[----:B------:R-:W2:Y:S01]  /*1bb0*/  LDC.64 R64, c[0x0][0x5c8] ;  /* 0x00017200ff407b82 */ /* 0x000ea20000000a00 */
[----:B------:R-:W-:Y:S01]  /*1bc0*/  USEL UR7, URZ, 0x1, UP0 ;  /* 0x000000013f077887 */ /* 0x000fe20008000000 */
[----:B------:R-:W-:Y:S01]  /*1bd0*/  LOP3.LUT R7, R7, 0xfffffff8, RZ, 0xc0, !PT ;  /* 0xfffffff807077812 */ /* 0x000fe200078ec0ff */
[----:B------:R-:W-:Y:S01]  /*1be0*/  IMAD.MOV.U32 R8, RZ, RZ, 0x1 ;  /* 0x00000001ff087424 */ /* 0x000fe200078e00ff */
[----:B------:R-:W-:Y:S01]  /*1bf0*/  ULDC UR8, c[0x0][0x284] ;  /* 0x0000a10000087ab9 */ /* 0x000fe20000000800 */
[----:B------:R-:W-:Y:S01]  /*1c00*/  IMAD.SHL.U32 R62, R4, 0x2, RZ ;  /* 0x00000002043e7824 */ /* 0x000fe200078e00ff */
[----:B------:R-:W-:Y:S01]  /*1c10*/  LOP3.LUT R73, R23, 0x1, RZ, 0xfc, !PT ;  /* 0x0000000117497812 */ /* 0x000fe200078efcff */
[----:B------:R-:W-:Y:S01]  /*1c20*/  IMAD.IADD R60, R60, 0x1, -R7 ;  /* 0x000000013c3c7824 */ /* 0x000fe200078e0a07 */
[----:B------:R-:W4:Y:S01]  /*1c30*/  LDC R5, c[0x0][0x288] ;  /* 0x0000a200ff057b82 */ /* 0x000f220000000800 */
[----:B0-----:R-:W-:Y:S01]  /*1c40*/  ULEA UR41, UR4, UR41, 0x18 ;  /* 0x0000002904297291 */ /* 0x001fe2000f8ec03f */
[----:B------:R-:W-:Y:S01]  /*1c50*/  IMAD.U32 R74, RZ, RZ, UR7 ;  /* 0x00000007ff4a7e24 */ /* 0x000fe2000f8e00ff */
[----:B------:R-:W-:Y:S01]  /*1c60*/  USHF.L.U32 UR4, UR5, 0x3, URZ ;  /* 0x0000000305047899 */ /* 0x000fe2000800063f */
[--C-:B------:R-:W-:Y:S01]  /*1c70*/  SHF.R.S32.HI R61, RZ, 0x1f, R60.reuse ;  /* 0x0000001fff3d7819 */ /* 0x100fe2000001143c */
[----:B------:R-:W-:Y:S01]  /*1c80*/  UIADD3 UR5, UR41, 0x480, URZ ;  /* 0x0000048029057890 */ /* 0x000fe2000fffe03f */
[C-C-:B------:R-:W-:Y:S01]  /*1c90*/  IMAD R70, R3.reuse, -0x10, -R60.reuse ;  /* 0xfffffff003467824 */ /* 0x140fe200078e0a3c */
[----:B------:R-:W-:Y:S01]  /*1ca0*/  UIADD3 UR6, UR41, 0x1c480, URZ ;  /* 0x0001c48029067890 */ /* 0x000fe2000fffe03f */
[----:B------:R-:W0:Y:S01]  /*1cb0*/  LDC R68, c[0x0][0x600] ;  /* 0x00018000ff447b82 */ /* 0x000e220000000800 */
[----:B------:R-:W-:Y:S01]  /*1cc0*/  USHF.R.U32.HI UR5, URZ, 0x4, UR5 ;  /* 0x000000043f057899 */ /* 0x000fe20008011605 */
[-C--:B-1----:R-:W-:Y:S01]  /*1cd0*/  SHF.L.U32 R6, R6, R59.reuse, RZ ;  /* 0x0000003b06067219 */ /* 0x082fe200000006ff */
[----:B------:R-:W-:Y:S01]  /*1ce0*/  USHF.R.U32.HI UR6, URZ, 0x4, UR6 ;  /* 0x000000043f067899 */ /* 0x000fe20008011606 */
[----:B------:R-:W-:Y:S01]  /*1cf0*/  IMAD.WIDE R60, R3, 0x10, R60 ;  /* 0x00000010033c7825 */ /* 0x000fe200078e023c */
[----:B------:R-:W-:Y:S01]  /*1d00*/  UIADD3 UR47, UR41, 0x390, URZ ;  /* 0x00000390292f7890 */ /* 0x000fe2000fffe03f */
[----:B------:R-:W-:Y:S01]  /*1d10*/  SHF.L.U32 R59, R8, R59, RZ ;  /* 0x0000003b083b7219 */ /* 0x000fe200000006ff */
[----:B------:R-:W-:Y:S01]  /*1d20*/  ULOP3.LUT UR4, UR4, 0x8, URZ, 0xc0, !UPT ;  /* 0x0000000804047892 */ /* 0x000fe2000f8ec03f */
[----:B--2---:R-:W-:Y:S01]  /*1d30*/  SHF.L.U64.HI R67, R64, 0x3, R65 ;  /* 0x0000000340437819 */ /* 0x004fe20000010241 */
[----:B------:R-:W-:Y:S01]  /*1d40*/  ULOP3.LUT UR5, UR5, 0x3fff, URZ, 0xc0, !UPT ;  /* 0x00003fff05057892 */ /* 0x000fe2000f8ec03f */
[----:B------:R-:W-:Y:S01]  /*1d50*/  LOP3.LUT R69, RZ, R6, RZ, 0x33, !PT ;  /* 0x00000006ff457212 */ /* 0x000fe200078e33ff */
[----:B------:R-:W-:Y:S01]  /*1d60*/  ULOP3.LUT UR6, UR6, 0x3fff, URZ, 0xc0, !UPT ;  /* 0x00003fff06067892 */ /* 0x000fe2000f8ec03f */
[----:B------:R-:W-:Y:S01]  /*1d70*/  SHF.R.S32.HI R63, RZ, 0x1f, R62 ;  /* 0x0000001fff3f7819 */ /* 0x000fe2000001143e */
[----:B------:R-:W-:Y:S01]  /*1d80*/  VIADD R70, R70, UR8 ;  /* 0x0000000846467c36 */ /* 0x000fe20008000000 */
[----:B------:R-:W-:Y:S01]  /*1d90*/  USHF.L.U32 UR48, UR40, 0x1, URZ ;  /* 0x0000000128307899 */ /* 0x000fe2000800063f */
[----:B----4-:R-:W-:Y:S01]  /*1da0*/  IMAD R65, R4, -0x2, R5 ;  /* 0xfffffffe04417824 */ /* 0x010fe200078e0205 */
[----:B------:R-:W-:-:S02]  /*1db0*/  UIADD3 UR42, -UR42, UR40, URZ ;  /* 0x000000282a2a7290 */ /* 0x000fc4000fffe13f */
[----:B------:R-:W-:Y:S02]  /*1dc0*/  ULEA UR43, UR43, UR47, 0x3 ;  /* 0x0000002f2b2b7291 */ /* 0x000fe4000f8e183f */
[----:B------:R-:W-:Y:S02]  /*1dd0*/  ULOP3.LUT UR49, UR4, 0x8, URZ, 0x3c, !UPT ;  /* 0x0000000804317892 */ /* 0x000fe4000f8e3c3f */
[----:B------:R-:W-:Y:S01]  /*1de0*/  ULOP3.LUT UR44, UR4, 0x18, URZ, 0x3c, !UPT ;  /* 0x00000018042c7892 */ /* 0x000fe2000f8e3c3f */
[----:B0-----:R-:W-:Y:S01]  /*1df0*/  VIADD R68, R68, 0xffffffff ;  /* 0xffffffff44447836 */ /* 0x001fe20000000000 */
[----:B------:R-:W-:Y:S02]  /*1e00*/  ULOP3.LUT UR45, UR5, 0x10000, URZ, 0xfc, !UPT ;  /* 0x00010000052d7892 */ /* 0x000fe4000f8efc3f */
[----:B------:R-:W-:Y:S01]  /*1e10*/  ULOP3.LUT UR46, UR6, 0x10000, URZ, 0xfc, !UPT ;  /* 0x00010000062e7892 */ /* 0x000fe2000f8efc3f */
[----:B---3--:R-:W-:-:S11]  /*1e20*/  SHF.L.U64.HI R66, R10, 0x1, R0 ;  /* 0x000000010a427819 */ /* 0x008fd60000010200 */
.L_x_107:
[----:B------:R-:W-:-:S04]  /*1e30*/  SHF.L.U32 R0, R74, 0x1f, RZ ;  /* 0x0000001f4a007819 */ /* 0x000fc800000006ff */
[----:B------:R-:W0:Y:S02]  /*1e40*/  SYNCS.PHASECHK.TRANS64.TRYWAIT P0, [UR43+-0x8], R0 ;  /* 0xfffff800ff0075a7 */ /* 0x000e24000800016b */
[----:B0-2-4-:R-:W-:Y:S05]  /*1e50*/  @!P0 BRA `(.L_x_20) ;  /* 0x0000005800388947 */ /* 0x015fea0003800000 */
.L_x_181:
[----:B------:R-:W-:Y:S02]  /*1e60*/  ULDC UR4, c[0x0][0x28c] ;  /* 0x0000a30000047ab9 */ /* 0x000fe40000000800 */
[----:B------:R-:W-:-:S13]  /*1e70*/  ISETP.LT.AND P0, PT, RZ, UR4, PT ;  /* 0x00000004ff007c0c */ /* 0x000fda000bf01270 */
[----:B------:R-:W-:Y:S05]  /*1e80*/  @P0 BRA `(.L_x_21) ;  /* 0x0000000000400947 */ /* 0x000fea0003800000 */
[----:B0-----:R-:W-:Y:S01]  /*1e90*/  MOV R0, 0x0 ;  /* 0x0000000000007802 */ /* 0x001fe20000000f00 */
[----:B------:R-:W-:Y:S01]  /*1ea0*/  ULDC.64 UR4, c[0x4][0x68] ;  /* 0x01001a0000047ab9 */ /* 0x000fe20000000a00 */
[----:B------:R-:W-:Y:S01]  /*1eb0*/  ULDC.64 UR6, c[0x4][0x8] ;  /* 0x0100020000067ab9 */ /* 0x000fe20000000a00 */
[----:B------:R-:W-:Y:S01]  /*1ec0*/  IMAD.U32 R4, RZ, RZ, UR4 ;  /* 0x00000004ff047e24 */ /* 0x000fe2000f8e00ff */
[----:B------:R0:W1:Y:S01]  /*1ed0*/  LDC.64 R14, c[0x4][R0] ;  /* 0x01000000000e7b82 */ /* 0x0000620000000a00 */
[----:B------:R-:W-:Y:S01]  /*1ee0*/  IMAD.U32 R5, RZ, RZ, UR5 ;  /* 0x00000005ff057e24 */ /* 0x000fe2000f8e00ff */
[----:B------:R-:W-:Y:S01]  /*1ef0*/  ULDC.64 UR4, c[0x4][0x70] ;  /* 0x01001c0000047ab9 */ /* 0x000fe20000000a00 */
[----:B------:R-:W-:Y:S02]  /*1f00*/  IMAD.U32 R10, RZ, RZ, UR6 ;  /* 0x00000006ff0a7e24 */ /* 0x000fe4000f8e00ff */
[----:B------:R-:W-:Y:S02]  /*1f10*/  IMAD.U32 R6, RZ, RZ, UR4 ;  /* 0x00000004ff067e24 */ /* 0x000fe4000f8e00ff */
[----:B------:R-:W-:-:S02]  /*1f20*/  IMAD.U32 R7, RZ, RZ, UR5 ;  /* 0x00000005ff077e24 */ /* 0x000fc4000f8e00ff */
[----:B------:R-:W-:Y:S02]  /*1f30*/  IMAD.U32 R11, RZ, RZ, UR7 ;  /* 0x00000007ff0b7e24 */ /* 0x000fe4000f8e00ff */
[----:B------:R-:W-:Y:S02]  /*1f40*/  IMAD.MOV.U32 R8, RZ, RZ, 0x1e1 ;  /* 0x000001e1ff087424 */ /* 0x000fe400078e00ff */
[----:B------:R-:W-:Y:S02]  /*1f50*/  IMAD.MOV.U32 R12, RZ, RZ, 0x1 ;  /* 0x00000001ff0c7424 */ /* 0x000fe400078e00ff */
[----:B0-----:R-:W-:-:S07]  /*1f60*/  IMAD.MOV.U32 R13, RZ, RZ, RZ ;  /* 0x000000ffff0d7224 */ /* 0x001fce00078e00ff */
[----:B------:R-:W-:-:S07]  /*1f70*/  LEPC R20, `(.L_x_21) ;  /* 0x000000001014794e */ /* 0x000fce0000000000 */
[----:B-1---5:R-:W-:Y:S05]  /*1f80*/  CALL.ABS.NOINC R14 ;  /* 0x000000000e007343 */ /* 0x022fea0003c00000 */
.L_x_21:
[----:B------:R-:W-:-:S13]  /*1f90*/  ISETP.NE.AND P0, PT, R73, 0x3, PT ;  /* 0x000000034900780c */ /* 0x000fda0003f05270 */
[----:B------:R-:W-:Y:S05]  /*1fa0*/  @!P0 BRA `(.L_x_22) ;  /* 0x0000000000048947 */ /* 0x000fea0003800000 */
[----:B------:R-:W-:Y:S01]  /*1fb0*/  BPT.TRAP 0x1 ;  /* 0x000000040000795c */ /* 0x000fe20000300000 */
.L_x_22:
[----:B0-----:R-:W-:Y:S02]  /*1fc0*/  IMAD.U32 R3, RZ, RZ, UR39 ;  /* 0x00000027ff037e24 */ /* 0x001fe4000f8e00ff */
[----:B------:R-:W-:-:S03]  /*1fd0*/  IMAD.U32 R0, RZ, RZ, UR38 ;  /* 0x00000026ff007e24 */ /* 0x000fc6000f8e00ff */
[----:B------:R-:W-:Y:S02]  /*1fe0*/  LEA R3, R3, UR41, 0x3 ;  /* 0x0000002903037c11 */ /* 0x000fe4000f8e18ff */
[----:B------:R-:W-:-:S04]  /*1ff0*/  SHF.L.U32 R0, R0, 0x1f, RZ ;  /* 0x0000001f00007819 */ /* 0x000fc800000006ff */
[----:B------:R0:W1:Y:S01]  /*2000*/  SYNCS.PHASECHK.TRANS64.TRYWAIT P1, [R3+URZ], R0 ;  /* 0x00000000030075a7 */ /* 0x000062000802017f */
[----:B------:R-:W-:Y:S05]  /*2010*/  @!P0 BRA `(.L_x_23) ;  /* 0x0000000000048947 */ /* 0x000fea0003800000 */
[----:B------:R-:W-:Y:S01]  /*2020*/  BPT.TRAP 0x1 ;  /* 0x000000040000795c */ /* 0x000fe20000300000 */
.L_x_23:
[----:B-1----:R-:W-:Y:S05]  /*2030*/  @P1 BRA `(.L_x_24) ;  /* 0x0000000000081947 */ /* 0x002fea0003800000 */
[----:B------:R-:W1:Y:S02]  /*2040*/  SYNCS.PHASECHK.TRANS64.TRYWAIT P1, [R3+URZ], R0 ;  /* 0x00000000030075a7 */ /* 0x000e64000802017f */
[----:B-1----:R-:W-:Y:S05]  /*2050*/  @!P1 BRA `(.L_x_25) ;  /* 0x0000005400d09947 */ /* 0x002fea0003800000 */
.L_x_24:
[----:B------:R-:W-:Y:S05]  /*2060*/  WARPSYNC.ALL ;  /* 0x0000000000007948 */ /* 0x000fea0003800000 */
[----:B------:R-:W-:Y:S01]  /*2070*/  ULEA UR4, UR39, UR45, 0x7 ;  /* 0x0000002d27047291 */ /* 0x000fe2000f8e383f */
[----:B------:R-:W-:Y:S01]  /*2080*/  WARPGROUP.ARRIVE ;  /* 0x00000000000079c5 */ /* 0x000fe20000000000 */
[----:B------:R-:W-:Y:S01]  /*2090*/  ULEA UR6, UR39, UR46, 0x7 ;  /* 0x0000002e27067291 */ /* 0x000fe2000f8e383f */
[----:B01----:R-:W-:Y:S01]  /*20a0*/  IMAD.U32 R0, RZ, RZ, UR42 ;  /* 0x0000002aff007e24 */ /* 0x003fe2000f8e00ff */
[----:B------:R-:W-:Y:S01]  /*20b0*/  UMOV UR5, 0xc0000010 ;  /* 0xc000001000057882 */ /* 0x000fe20000000000 */
[----:B------:R-:W-:-:S03]  /*20c0*/  UMOV UR7, 0xc0000010 ;  /* 0xc000001000077882 */ /* 0x000fc60000000000 */
[----:B------:R-:W-:-:S03]  /*20d0*/  ISETP.GE.AND P1, PT, R0, 0x1, PT ;  /* 0x000000010000780c */ /* 0x000fc60003f26270 */
[----:B------:R-:W-:Y:S03]  /*20e0*/  IGMMA.64x64x32.S8.S8 R24, gdesc[UR4], RZ, !UPT, gsb0 ;  /* 0x01e00000041879f1 */ /* 0x000fe6000c0410ff */
[----:B------:R-:W-:-:S07]  /*20f0*/  WARPGROUP.DEPBAR.LE gsb0, 0x0 ;  /* 0x00008000000079c5 */ /* 0x000fce0000010000 */
[----:B------:R-:W-:Y:S05]  /*2100*/  @!P1 BRA `(.L_x_26) ;  /* 0x0000000000b89947 */ /* 0x000fea0003800000 */
[----:B------:R-:W-:Y:S01]  /*2110*/  UIADD3 UR4, UR39, 0x1, URZ ;  /* 0x0000000127047890 */ /* 0x000fe2000fffe03f */
[----:B------:R-:W-:Y:S02]  /*2120*/  IMAD.U32 R0, RZ, RZ, UR42 ;  /* 0x0000002aff007e24 */ /* 0x000fe4000f8e00ff */
[----:B------:R-:W-:Y:S01]  /*2130*/  IMAD.U32 R3, RZ, RZ, UR39 ;  /* 0x00000027ff037e24 */ /* 0x000fe2000f8e00ff */
[----:B------:R-:W-:-:S04]  /*2140*/  UISETP.NE.AND UP0, UPT, UR4, 0x38, UPT ;  /* 0x000000380400788c */ /* 0x000fc8000bf05270 */
[----:B------:R-:W-:Y:S02]  /*2150*/  USEL UR5, URZ, 0x1, UP0 ;  /* 0x000000013f057887 */ /* 0x000fe40008000000 */
[----:B------:R-:W-:Y:S02]  /*2160*/  USEL UR8, UR4, URZ, UP0 ;  /* 0x0000003f04087287 */ /* 0x000fe40008000000 */
[----:B------:R-:W-:-:S06]  /*2170*/  ULOP3.LUT UR5, UR38, UR5, URZ, 0x3c, !UPT ;  /* 0x0000000526057292 */ /* 0x000fcc000f8e3c3f */
[----:B------:R-:W-:-:S07]  /*2180*/  IMAD.U32 R6, RZ, RZ, UR5 ;  /* 0x00000005ff067e24 */ /* 0x000fce000f8e00ff */
.L_x_33:
[----:B------:R-:W-:Y:S05]  /*2190*/  @!P0 BRA `(.L_x_27) ;  /* 0x0000000000048947 */ /* 0x000fea0003800000 */
[----:B------:R-:W-:Y:S01]  /*21a0*/  BPT.TRAP 0x1 ;  /* 0x000000040000795c */ /* 0x000fe20000300000 */
.L_x_27:
[----:B------:R-:W-:Y:S01]  /*21b0*/  ULEA UR4, UR8, UR41, 0x3 ;  /* 0x0000002908047291 */ /* 0x000fe2000f8e183f */
[----:B------:R-:W-:-:S08]  /*21c0*/  SHF.L.U32 R4, R6, 0x1f, RZ ;  /* 0x0000001f06047819 */ /* 0x000fd000000006ff */
[----:B------:R0:W1:Y:S01]  /*21d0*/  SYNCS.PHASECHK.TRANS64.TRYWAIT P1, [UR4], R4 ;  /* 0x00000004ff0075a7 */ /* 0x0000620008020144 */
[----:B------:R-:W-:Y:S05]  /*21e0*/  @!P0 BRA `(.L_x_28) ;  /* 0x0000000000048947 */ /* 0x000fea0003800000 */
[----:B------:R-:W-:Y:S01]  /*21f0*/  BPT.TRAP 0x1 ;  /* 0x000000040000795c */ /* 0x000fe20000300000 */
.L_x_28:
[----:B-1----:R-:W-:Y:S05]  /*2200*/  @P1 BRA `(.L_x_29) ;  /* 0x0000000000081947 */ /* 0x002fea0003800000 */
[----:B------:R-:W1:Y:S02]  /*2210*/  SYNCS.PHASECHK.TRANS64.TRYWAIT P1, [UR4], R4 ;  /* 0x00000004ff0075a7 */ /* 0x000e640008020144 */
[----:B-1----:R-:W-:Y:S05]  /*2220*/  @!P1 BRA `(.L_x_30) ;  /* 0x0000005400709947 */ /* 0x002fea0003800000 */
.L_x_29:
[----:B------:R-:W-:Y:S01]  /*2230*/  ULEA UR4, UR8, UR45, 0x7 ;  /* 0x0000002d08047291 */ /* 0x000fe2000f8e383f */
[----:B------:R-:W-:Y:S01]  /*2240*/  WARPGROUP.ARRIVE ;  /* 0x00000000000079c5 */ /* 0x000fe20000000000 */
[----:B------:R-:W-:Y:S01]  /*2250*/  ULEA UR6, UR8, UR46, 0x7 ;  /* 0x0000002e08067291 */ /* 0x000fe2000f8e383f */
[----:B------:R-:W-:Y:S01]  /*2260*/  UMOV UR5, 0xc0000010 ;  /* 0xc000001000057882 */ /* 0x000fe20000000000 */
[----:B------:R-:W-:-:S07]  /*2270*/  UMOV UR7, 0xc0000010 ;  /* 0xc000001000077882 */ /* 0x000fce0000000000 */
[----:B------:R-:W-:Y:S03]  /*2280*/  IGMMA.64x64x32.S8.S8 R24, gdesc[UR4], R24, gsb0 ;  /* 0x01e00000041879f1 */ /* 0x000fe60008041018 */
[----:B------:R-:W-:Y:S02]  /*2290*/  WARPGROUP.DEPBAR.LE gsb0, 0x0 ;  /* 0x00008000000079c5 */ /* 0x000fe40000010000 */
[----:B------:R-:W-:Y:S05]  /*22a0*/  @!P0 BRA `(.L_x_31) ;  /* 0x0000000000048947 */ /* 0x000fea0003800000 */
[----:B------:R-:W-:Y:S01]  /*22b0*/  BPT.TRAP 0x1 ;  /* 0x000000040000795c */ /* 0x000fe20000300000 */
.L_x_31:
[----:B------:R-:W-:-:S13]  /*22c0*/  ISETP.NE.AND P1, PT, R72, RZ, PT ;  /* 0x000000ff4800720c */ /* 0x000fda0003f25270 */
[----:B01----:R-:W-:-:S05]  /*22d0*/  @P1 LEA R4, R3, UR41, 0x3 ;  /* 0x0000002903041c11 */ /* 0x003fca000f8e18ff */
[----:B------:R-:W-:-:S05]  /*22e0*/  @P1 VIADD R5, R4, 0x1c0 ;  /* 0x000001c004051836 */ /* 0x000fca0000000000 */
[----:B------:R-:W-:-:S04]  /*22f0*/  @P1 PRMT R5, R56, 0x654, R5 ;  /* 0x0000065438051816 */ /* 0x000fc80000000005 */
[----:B------:R0:W-:Y:S01]  /*2300*/  @P1 SYNCS.ARRIVE.TRANS64.RED.A1T0 RZ, [R5+URZ], RZ ;  /* 0x000000ff05ff19a7 */ /* 0x0001e2000810043f */
[----:B------:R-:W-:-:S13]  /*2310*/  ISETP.GT.U32.AND P1, PT, R23, 0x1, PT ;  /* 0x000000011700780c */ /* 0x000fda0003f24070 */
[----:B0-----:R-:W-:Y:S05]  /*2320*/  @P1 BRA `(.L_x_32) ;  /* 0x0000000000041947 */ /* 0x001fea0003800000 */
[----:B------:R-:W-:Y:S01]  /*2330*/  BPT.TRAP 0x1 ;  /* 0x000000040000795c */ /* 0x000fe20000300000 */
.L_x_32:
[----:B------:R-:W-:Y:S01]  /*2340*/  UIADD3 UR8, UR8, 0x1, URZ ;  /* 0x0000000108087890 */ /* 0x000fe2000fffe03f */
[C---:B------:R-:W-:Y:S01]  /*2350*/  ISETP.GT.AND P2, PT, R0.reuse, 0x1, PT ;  /* 0x000000010000780c */ /* 0x040fe20003f44270 */
[----:B------:R-:W-:Y:S02]  /*2360*/  VIADD R3, R3, 0x1 ;  /* 0x0000000103037836 */ /* 0x000fe40000000000 */
[----:B------:R-:W-:Y:S01]  /*2370*/  UISETP.NE.AND UP0, UPT, UR8, 0x38, UPT ;  /* 0x000000380800788c */ /* 0x000fe2000bf05270 */
[----:B------:R-:W-:Y:S02]  /*2380*/  VIADD R0, R0, 0xffffffff ;  /* 0xffffffff00007836 */ /* 0x000fe40000000000 */
[C---:B------:R-:W-:Y:S01]  /*2390*/  ISETP.NE.AND P1, PT, R3.reuse, 0x38, PT ;  /* 0x000000380300780c */ /* 0x040fe20003f25270 */
[----:B------:R-:W-:Y:S02]  /*23a0*/  USEL UR4, URZ, 0x1, UP0 ;  /* 0x000000013f047887 */ /* 0x000fe40008000000 */
[----:B------:R-:W-:Y:S01]  /*23b0*/  USEL UR8, UR8, URZ, UP0 ;  /* 0x0000003f08087287 */ /* 0x000fe20008000000 */
[----:B------:R-:W-:-:S03]  /*23c0*/  SEL R3, R3, RZ, P1 ;  /* 0x000000ff03037207 */ /* 0x000fc60000800000 */
[----:B------:R-:W-:Y:S01]  /*23d0*/  LOP3.LUT R6, R6, UR4, RZ, 0x3c, !PT ;  /* 0x0000000406067c12 */ /* 0x000fe2000f8e3cff */
[----:B------:R-:W-:Y:S07]  /*23e0*/  @P2 BRA `(.L_x_33) ;  /* 0xfffffffc00682947 */ /* 0x000fee000383ffff */
.L_x_26:
[----:B------:R-:W0:Y:S01]  /*23f0*/  LDC R0, c[0x0][0x28c] ;  /* 0x0000a300ff007b82 */ /* 0x000e220000000800 */
[----:B------:R-:W-:-:S04]  /*2400*/  IMAD.U32 R3, RZ, RZ, UR49 ;  /* 0x00000031ff037e24 */ /* 0x000fc8000f8e00ff */
[----:B------:R1:W-:Y:S01]  /*2410*/  SYNCS.ARRIVE.TRANS64.A1T0 RZ, [R3+UR47], RZ ;  /* 0x000000ff03ff79a7 */ /* 0x0003e2000810002f */
[----:B0-----:R-:W-:-:S13]  /*2420*/  ISETP.GE.AND P1, PT, R0, 0x1, PT ;  /* 0x000000010000780c */ /* 0x001fda0003f26270 */
[----:B-1----:R-:W-:Y:S05]  /*2430*/  @!P1 BRA `(.L_x_34) ;  /* 0x0000000000449947 */ /* 0x002fea0003800000 */
[----:B------:R-:W-:Y:S05]  /*2440*/  @!P0 BRA `(.L_x_35) ;  /* 0x0000000000048947 */ /* 0x000fea0003800000 */
[----:B------:R-:W-:Y:S01]  /*2450*/  BPT.TRAP 0x1 ;  /* 0x000000040000795c */ /* 0x000fe20000300000 */
.L_x_35:
[----:B------:R-:W-:-:S13]  /*2460*/  ISETP.NE.AND P0, PT, R72, RZ, PT ;  /* 0x000000ff4800720c */ /* 0x000fda0003f05270 */
[----:B------:R-:W-:-:S05]  /*2470*/  VOTEU.ANY UP0, P0 ;  /* 0x00000000003f7886 */ /* 0x000fca0000000100 */
[----:B------:R-:W-:-:S06]  /*2480*/  @UP0 UIADD3 UR4, UR39, UR42, URZ ;  /* 0x0000002a27040290 */ /* 0x000fcc000fffe03f */
[----:B------:R-:W-:Y:S02]  /*2490*/  IMAD.U32 R4, RZ, RZ, UR4 ;  /* 0x00000004ff047e24 */ /* 0x000fe4000f8e00ff */
[----:B------:R-:W-:-:S03]  /*24a0*/  IMAD.U32 R3, RZ, RZ, UR4 ;  /* 0x00000004ff037e24 */ /* 0x000fc6000f8e00ff */
[----:B------:R-:W-:-:S05]  /*24b0*/  @P0 SHF.R.U32.HI R4, RZ, 0x3, R4 ;  /* 0x00000003ff040819 */ /* 0x000fca0000011604 */
[----:B------:R-:W-:-:S04]  /*24c0*/  @P0 IMAD.WIDE.U32 R4, R4, 0x24924925, RZ ;  /* 0x2492492504040825 */ /* 0x000fc800078e00ff */
[----:B------:R-:W-:-:S05]  /*24d0*/  @P0 IMAD R4, R5, -0x38, R3 ;  /* 0xffffffc805040824 */ /* 0x000fca00078e0203 */
[----:B------:R-:W-:-:S05]  /*24e0*/  @P0 LEA R4, R4, UR41, 0x3 ;  /* 0x0000002904040c11 */ /* 0x000fca000f8e18ff */
[----:B------:R-:W-:-:S05]  /*24f0*/  @P0 VIADD R3, R4, 0x1c0 ;  /* 0x000001c004030836 */ /* 0x000fca0000000000 */
[----:B------:R-:W-:-:S04]  /*2500*/  @P0 PRMT R3, R56, 0x654, R3 ;  /* 0x0000065438030816 */ /* 0x000fc80000000003 */
[----:B------:R0:W-:Y:S01]  /*2510*/  @P0 SYNCS.ARRIVE.TRANS64.RED.A1T0 RZ, [R3+URZ], RZ ;  /* 0x000000ff03ff09a7 */ /* 0x0001e2000810043f */
[----:B------:R-:W-:-:S13]  /*2520*/  ISETP.GT.U32.AND P0, PT, R23, 0x1, PT ;  /* 0x000000011700780c */ /* 0x000fda0003f04070 */
[----:B0-----:R-:W-:Y:S05]  /*2530*/  @P0 BRA `(.L_x_34) ;  /* 0x0000000000040947 */ /* 0x001fea0003800000 */
[----:B------:R-:W-:Y:S01]  /*2540*/  BPT.TRAP 0x1 ;  /* 0x000000040000795c */ /* 0x000fe20000300000 */
.L_x_34:
[----:B------:R-:W-:Y:S01]  /*2550*/  SHF.L.U32 R0, R74, 0x1f, RZ ;  /* 0x0000001f4a007819 */ /* 0x000fe200000006ff */
[----:B------:R-:W-:Y:S01]  /*2560*/  UIADD3 UR39, UR39, UR48, URZ ;  /* 0x0000003027277290 */ /* 0x000fe2000fffe03f */
[----:B------:R-:W-:Y:S01]  /*2570*/  IMAD.SHL.U32 R3, R22, 0x40, RZ ;  /* 0x0000004016037824 */ /* 0x000fe200078e00ff */
[----:B------:R-:W-:Y:S01]  /*2580*/  UISETP.GE.U32.AND UP1, UPT, UR48, 0x38, UPT ;  /* 0x000000383000788c */ /* 0x000fe2000bf26070 */
[----:B------:R-:W0:Y:S01]  /*2590*/  SYNCS.PHASECHK.TRANS64.TRYWAIT P0, [UR43+0x8], R0 ;  /* 0x00000800ff0075a7 */ /* 0x000e22000800016b */
[----:B------:R-:W-:-:S04]  /*25a0*/  UISETP.GT.U32.AND UP0, UPT, UR39, 0x37, UPT ;  /* 0x000000372700788c */ /* 0x000fc8000bf04070 */
[----:B------:R-:W-:-:S04]  /*25b0*/  UISETP.LT.U32.AND UP0, UPT, UR48, 0x38, UP0 ;  /* 0x000000383000788c */ /* 0x000fc80008701070 */
[----:B------:R-:W-:Y:S02]  /*25c0*/  USEL UR6, URZ, 0x1, !UP0 ;  /* 0x000000013f067887 */ /* 0x000fe4000c000000 */
[----:B------:R-:W-:Y:S02]  /*25d0*/  @UP1 USHF.R.U32.HI UR4, URZ, 0x3, UR39 ;  /* 0x000000033f041899 */ /* 0x000fe40008011627 */
[----:B------:R-:W-:Y:S02]  /*25e0*/  ULOP3.LUT UR38, UR38, UR6, URZ, 0x3c, !UPT ;  /* 0x0000000626267292 */ /* 0x000fe4000f8e3c3f */
[----:B------:R-:W-:-:S04]  /*25f0*/  @UP1 UIMAD.WIDE.U32 UR4, UR4, 0x24924925, URZ ;  /* 0x24924925040418a5 */ /* 0x000fc8000f8e003f */
[----:B------:R-:W-:Y:S01]  /*2600*/  @UP1 ULOP3.LUT UR38, UR38, 0x1, UR5, 0x78, !UPT ;  /* 0x0000000126261892 */ /* 0x000fe2000f8e7805 */
[----:B0-----:R-:W-:Y:S11]  /*2610*/  @!P0 BRA `(.L_x_36) ;  /* 0x00000050008c8947 */ /* 0x001ff60003800000 */
.L_x_182:
[----:B------:R-:W-:Y:S01]  /*2620*/  ULDC UR4, c[0x0][0x284] ;  /* 0x0000a10000047ab9 */ /* 0x000fe20000000800 */
[----:B------:R-:W-:Y:S01]  /*2630*/  IMAD.SHL.U32 R11, R19, 0x40, RZ ;  /* 0x00000040130b7824 */ /* 0x000fe200078e00ff */
[----:B------:R-:W-:Y:S01]  /*2640*/  ISETP.GE.AND P0, PT, R3, UR4, PT ;  /* 0x0000000403007c0c */ /* 0x000fe2000bf06270 */
[----:B------:R-:W-:-:S03]  /*2650*/  ULDC UR4, c[0x0][0x288] ;  /* 0x0000a20000047ab9 */ /* 0x000fc60000000800 */
[----:B------:R-:W-:-:S13]  /*2660*/  ISETP.GE.OR P0, PT, R11, UR4, P0 ;  /* 0x000000040b007c0c */ /* 0x000fda0008706670 */
[----:B------:R-:W-:Y:S05]  /*2670*/  @P0 BRA `(.L_x_37) ;  /* 0x0000001c003c0947 */ /* 0x000fea0003800000 */
[----:B------:R-:W-:Y:S01]  /*2680*/  SHF.R.S32.HI R10, RZ, 0x1f, R18 ;  /* 0x0000001fff0a7819 */ /* 0x000fe20000011412 */
[----:B------:R-:W-:Y:S01]  /*2690*/  ULDC.64 UR4, c[0x0][0x5d0] ;  /* 0x0001740000047ab9 */ /* 0x000fe20000000a00 */
[----:B0-----:R-:W-:Y:S01]  /*26a0*/  SHF.R.S32.HI R0, RZ, 0x1f, R11 ;  /* 0x0000001fff007819 */ /* 0x001fe2000001140b */
[----:B------:R-:W-:Y:S01]  /*26b0*/  IMAD.WIDE.U32 R4, R18, UR4, R62 ;  /* 0x0000000412047c25 */ /* 0x000fe2000f8e003e */
[----:B------:R-:W-:Y:S01]  /*26c0*/  ULDC.64 UR6, c[0x0][0x5c8] ;  /* 0x0001720000067ab9 */ /* 0x000fe20000000a00 */
[----:B------:R-:W-:Y:S02]  /*26d0*/  BSSY B0, `(.L_x_37) ;  /* 0x00001c9000007945 */ /* 0x000fe40003800000 */
[----:B------:R-:W-:Y:S01]  /*26e0*/  IMAD R7, R10, UR4, RZ ;  /* 0x000000040a077c24 */ /* 0x000fe2000f8e02ff */
[----:B------:R-:W-:Y:S01]  /*26f0*/  IADD3 R4, P0, R11, R4, RZ ;  /* 0x000000040b047210 */ /* 0x000fe20007f1e0ff */
[----:B------:R-:W-:-:S04]  /*2700*/  IMAD.WIDE R14, R22, 0x40, R60 ;  /* 0x00000040160e7825 */ /* 0x000fc800078e023c */
[----:B------:R-:W-:Y:S01]  /*2710*/  IMAD R7, R18, UR5, R7 ;  /* 0x0000000512077c24 */ /* 0x000fe2000f8e0207 */
[----:B------:R-:W-:Y:S01]  /*2720*/  ULDC.64 UR4, c[0x0][0x5c0] ;  /* 0x0001700000047ab9 */ /* 0x000fe20000000a00 */
[----:B------:R-:W-:Y:S02]  /*2730*/  IMAD.IADD R19, R70, 0x1, -R3 ;  /* 0x0000000146137824 */ /* 0x000fe400078e0a03 */
[----:B------:R-:W-:Y:S01]  /*2740*/  IMAD.IADD R22, R65, 0x1, -R11 ;  /* 0x0000000141167824 */ /* 0x000fe200078e0a0b */
[----:B------:R-:W-:Y:S01]  /*2750*/  IADD3.X R5, R0, R5, R7, P0, !PT ;  /* 0x0000000500057210 */ /* 0x000fe200007fe407 */
[----:B------:R-:W-:Y:S02]  /*2760*/  IMAD R7, R15, UR6, RZ ;  /* 0x000000060f077c24 */ /* 0x000fe4000f8e02ff */
[----:B------:R-:W-:-:S04]  /*2770*/  IMAD.WIDE.U32 R4, R14, UR6, R4 ;  /* 0x000000060e047c25 */ /* 0x000fc8000f8e0004 */
[----:B------:R-:W-:Y:S01]  /*2780*/  IMAD R7, R14, UR7, R7 ;  /* 0x000000070e077c24 */ /* 0x000fe2000f8e0207 */
[----:B------:R-:W-:-:S04]  /*2790*/  IADD3 R6, P0, R4, UR4, RZ ;  /* 0x0000000404067c10 */ /* 0x000fc8000ff1e0ff */
[----:B------:R-:W-:Y:S02]  /*27a0*/  IADD3.X R7, R5, UR5, R7, P0, !PT ;  /* 0x0000000505077c10 */ /* 0x000fe400087fe407 */
[----:B-----5:R-:W-:Y:S02]  /*27b0*/  ISETP.NE.AND P0, PT, R58, RZ, PT ;  /* 0x000000ff3a00720c */ /* 0x020fe40003f05270 */
[----:B------:R-:W-:-:S05]  /*27c0*/  LEA R4, P1, R64, R6, 0x3 ;  /* 0x0000000640047211 */ /* 0x000fca00078218ff */
[----:B------:R-:W-:-:S06]  /*27d0*/  IMAD.X R5, R67, 0x1, R7, P1 ;  /* 0x0000000143057824 */ /* 0x000fcc00008e0607 */
[----:B------:R-:W-:Y:S05]  /*27e0*/  @!P0 BRA `(.L_x_38) ;  /* 0x00000014001c8947 */ /* 0x000fea0003800000 */
[----:B------:R-:W0:Y:S01]  /*27f0*/  LDC.64 R20, c[0x0][0x5b0] ;  /* 0x00016c00ff147b82 */ /* 0x000e220000000a00 */
[----:B------:R-:W-:Y:S01]  /*2800*/  ULDC.64 UR4, c[0x0][0x5b8] ;  /* 0x00016e0000047ab9 */ /* 0x000fe20000000a00 */
[----:B------:R-:W-:Y:S01]  /*2810*/  ISETP.GE.AND P1, PT, R22, 0x1, PT ;  /* 0x000000011600780c */ /* 0x000fe20003f26270 */
[----:B------:R-:W-:Y:S01]  /*2820*/  IMAD.WIDE.U32 R8, R18, UR4, R62 ;  /* 0x0000000412087c25 */ /* 0x000fe2000f8e003e */
[----:B------:R-:W-:Y:S02]  /*2830*/  BSSY B1, `(.L_x_39) ;  /* 0x0000010000017945 */ /* 0x000fe40003800000 */
[----:B------:R-:W-:Y:S01]  /*2840*/  ISETP.LT.OR P2, PT, R19, 0x1, !P1 ;  /* 0x000000011300780c */ /* 0x000fe20004f41670 */
[----:B------:R-:W-:Y:S01]  /*2850*/  IMAD R3, R10, UR4, RZ ;  /* 0x000000040a037c24 */ /* 0x000fe2000f8e02ff */
[----:B------:R-:W1:Y:S01]  /*2860*/  LDC.64 R76, c[0x0][0x5a8] ;  /* 0x00016a00ff4c7b82 */ /* 0x000e620000000a00 */
[----:B------:R-:W-:Y:S02]  /*2870*/  IADD3 R10, P0, R11, R8, RZ ;  /* 0x000000080b0a7210 */ /* 0x000fe40007f1e0ff */
[----:B------:R-:W-:-:S05]  /*2880*/  IMAD R3, R18, UR5, R3 ;  /* 0x0000000512037c24 */ /* 0x000fca000f8e0203 */
[----:B------:R-:W-:Y:S01]  /*2890*/  IADD3.X R11, R0, R9, R3, P0, !PT ;  /* 0x00000009000b7210 */ /* 0x000fe200007fe403 */
[-C--:B0-----:R-:W-:Y:S01]  /*28a0*/  IMAD R0, R15, R20.reuse, RZ ;  /* 0x000000140f007224 */ /* 0x081fe200078e02ff */
[----:B------:R-:W-:Y:S01]  /*28b0*/  SHF.L.U64.HI R13, R20, 0x3, R21 ;  /* 0x00000003140d7819 */ /* 0x000fe20000010215 */
[----:B------:R-:W-:-:S04]  /*28c0*/  IMAD.WIDE.U32 R8, R14, R20, R10 ;  /* 0x000000140e087225 */ /* 0x000fc800078e000a */
[----:B------:R-:W-:Y:S01]  /*28d0*/  IMAD R3, R14, R21, R0 ;  /* 0x000000150e037224 */ /* 0x000fe200078e0200 */
[----:B-1----:R-:W-:Y:S01]  /*28e0*/  IADD3 R8, P0, R8, R76, RZ ;  /* 0x0000004c08087210 */ /* 0x002fe20007f1e0ff */
[----:B------:R-:W-:-:S03]  /*28f0*/  IMAD.SHL.U32 R12, R20, 0x8, RZ ;  /* 0x00000008140c7824 */ /* 0x000fc600078e00ff */
[----:B------:R-:W-:Y:S01]  /*2900*/  IADD3.X R9, R77, R9, R3, P0, !PT ;  /* 0x000000094d097210 */ /* 0x000fe200007fe403 */
[----:B------:R-:W-:Y:S08]  /*2910*/  @P2 BRA `(.L_x_40) ;  /* 0x0000000000042947 */ /* 0x000ff00003800000 */
[----:B------:R0:W5:Y:S02]  /*2920*/  LDG.E.U8 R71, desc[UR36][R8.64] ;  /* 0x0000002408477981 */ /* 0x000164000c1e1100 */
.L_x_40:
[----:B------:R-:W-:Y:S05]  /*2930*/  BSYNC B1 ;  /* 0x0000000000017941 */ /* 0x000fea0003800000 */
.L_x_39:
[----:B-----5:R-:W-:Y:S01]  /*2940*/  LOP3.LUT R0, R71, 0xffff, RZ, 0xc0, !PT ;  /* 0x0000ffff47007812 */ /* 0x020fe200078ec0ff */
[----:B------:R-:W-:Y:S01]  /*2950*/  IMAD.WIDE.U32 R12, R14, R20, R12 ;  /* 0x000000140e0c7225 */ /* 0x000fe200078e000c */
[----:B------:R-:W-:Y:S01]  /*2960*/  ISETP.GE.AND P0, PT, R22, 0x2, PT ;  /* 0x000000021600780c */ /* 0x000fe20003f06270 */
[----:B------:R-:W-:Y:S01]  /*2970*/  BSSY B1, `(.L_x_41) ;  /* 0x000000f000017945 */ /* 0x000fe20003800000 */
[----:B------:R-:W-:Y:S01]  /*2980*/  PRMT R14, R0, 0x8880, RZ ;  /* 0x00008880000e7816 */ /* 0x000fe200000000ff */
[----:B------:R-:W-:Y:S01]  /*2990*/  IMAD.IADD R0, R3, 0x1, R13 ;  /* 0x0000000103007824 */ /* 0x000fe200078e020d */
[----:B------:R-:W-:Y:S02]  /*29a0*/  IADD3 R10, P3, P4, R10, R76, R12 ;  /* 0x0000004c0a0a7210 */ /* 0x000fe40007c7e00c */
[----:B------:R-:W-:Y:S01]  /*29b0*/  ISETP.LT.OR P1, PT, R19, 0x9, !P1 ;  /* 0x000000091300780c */ /* 0x000fe20004f21670 */
[----:B------:R-:W-:Y:S01]  /*29c0*/  IMAD.MOV.U32 R3, RZ, RZ, R14 ;  /* 0x000000ffff037224 */ /* 0x000fe200078e000e */
[----:B------:R-:W-:-:S02]  /*29d0*/  IADD3.X R11, R11, R77, R0, P3, P4 ;  /* 0x0000004d0b0b7210 */ /* 0x000fc40001fe8400 */
[----:B------:R-:W-:Y:S01]  /*29e0*/  ISETP.LT.OR P3, PT, R19, 0x1, !P0 ;  /* 0x000000011300780c */ /* 0x000fe20004761670 */
[----:B------:R-:W-:-:S04]  /*29f0*/  IMAD R0, R3, R58, RZ ;  /* 0x0000003a03007224 */ /* 0x000fc800078e02ff */
[----:B------:R-:W-:-:S05]  /*2a00*/  @!P2 IMAD R3, R24, R57, R0 ;  /* 0x000000391803a224 */ /* 0x000fca00078e0200 */
[----:B------:R1:W-:Y:S03]  /*2a10*/  @!P2 STG.E.U8 desc[UR36][R6.64], R3 ;  /* 0x000000030600a986 */ /* 0x0003e6000c101124 */
[----:B------:R-:W-:Y:S05]  /*2a20*/  @P3 BRA `(.L_x_42) ;  /* 0x00000000000c3947 */ /* 0x000fea0003800000 */
[----:B------:R-:W1:Y:S02]  /*2a30*/  LDG.E.U8 R71, desc[UR36][R8.64+0x1] ;  /* 0x0000012408477981 */ /* 0x000e64000c1e1100 */
[----:B-1----:R-:W-:-:S05]  /*2a40*/  PRMT R3, R71, 0x8880, RZ ;  /* 0x0000888047037816 */ /* 0x002fca00000000ff */
[----:B------:R-:W-:-:S07]  /*2a50*/  IMAD R0, R3, R58, RZ ;  /* 0x0000003a03007224 */ /* 0x000fce00078e02ff */
.L_x_42:
[----:B------:R-:W-:Y:S05]  /*2a60*/  BSYNC B1 ;  /* 0x0000000000017941 */ /* 0x000fea0003800000 */
.L_x_41:
[----:B------:R-:W-:Y:S01]  /*2a70*/  @!P3 IMAD R25, R25, R57, R0 ;  /* 0x000000391919b224 */ /* 0x000fe200078e0200 */
[----:B------:R-:W-:Y:S04]  /*2a80*/  BSSY B1, `(.L_x_43) ;  /* 0x0000006000017945 */ /* 0x000fe80003800000 */
[----:B------:R2:W-:Y:S01]  /*2a90*/  @!P3 STG.E.U8 desc[UR36][R6.64+0x1], R25 ;  /* 0x000001190600b986 */ /* 0x0005e2000c101124 */
[----:B------:R-:W-:Y:S05]  /*2aa0*/  @P1 BRA `(.L_x_44) ;  /* 0x00000000000c1947 */ /* 0x000fea0003800000 */
[----:B------:R-:W1:Y:S02]  /*2ab0*/  LDG.E.U8 R71, desc[UR36][R10.64] ;  /* 0x000000240a477981 */ /* 0x000e64000c1e1100 */
[----:B-1----:R-:W-:-:S05]  /*2ac0*/  PRMT R3, R71, 0x8880, RZ ;  /* 0x0000888047037816 */ /* 0x002fca00000000ff */
[----:B------:R-:W-:-:S07]  /*2ad0*/  IMAD R0, R3, R58, RZ ;  /* 0x0000003a03007224 */ /* 0x000fce00078e02ff */
.L_x_44:
[----:B------:R-:W-:Y:S05]  /*2ae0*/  BSYNC B1 ;  /* 0x0000000000017941 */ /* 0x000fea0003800000 */
.L_x_43:
[C---:B------:R-:W-:Y:S01]  /*2af0*/  ISETP.LT.OR P0, PT, R19.reuse, 0x9, !P0 ;  /* 0x000000091300780c */ /* 0x040fe20004701670 */
[----:B-1----:R-:W-:Y:S01]  /*2b00*/  @!P1 IMAD R3, R26, R57, R0 ;  /* 0x000000391a039224 */ /* 0x002fe200078e0200 */
[C---:B------:R-:W-:Y:S01]  /*2b10*/  ISETP.GE.AND P3, PT, R22.reuse, 0x9, PT ;  /* 0x000000091600780c */ /* 0x040fe20003f66270 */
[----:B------:R-:W-:Y:S01]  /*2b20*/  BSSY B1, `(.L_x_45) ;  /* 0x000000a000017945 */ /* 0x000fe20003800000 */
[----:B------:R-:W-:Y:S02]  /*2b30*/  ISETP.GE.AND P2, PT, R22, 0xa, PT ;  /* 0x0000000a1600780c */ /* 0x000fe40003f46270 */
[----:B------:R1:W-:Y:S01]  /*2b40*/  @!P1 STG.E.U8 desc[UR36][R4.64], R3 ;  /* 0x0000000304009986 */ /* 0x0003e2000c101124 */
[C---:B------:R-:W-:Y:S02]  /*2b50*/  ISETP.LT.OR P4, PT, R19.reuse, 0x1, !P3 ;  /* 0x000000011300780c */ /* 0x040fe40005f81670 */
[C---:B------:R-:W-:Y:S02]  /*2b60*/  ISETP.LT.OR P1, PT, R19.reuse, 0x1, !P2 ;  /* 0x000000011300780c */ /* 0x040fe40005721670 */
[----:B------:R-:W-:-:S02]  /*2b70*/  ISETP.LT.OR P3, PT, R19, 0x9, !P3 ;  /* 0x000000091300780c */ /* 0x000fc40005f61670 */
[----:B------:R-:W-:Y:S11]  /*2b80*/  @P0 BRA `(.L_x_46) ;  /* 0x00000000000c0947 */ /* 0x000ff60003800000 */
[----:B------:R-:W1:Y:S02]  /*2b90*/  LDG.E.U8 R71, desc[UR36][R10.64+0x1] ;  /* 0x000001240a477981 */ /* 0x000e64000c1e1100 */
[----:B-1----:R-:W-:-:S05]  /*2ba0*/  PRMT R3, R71, 0x8880, RZ ;  /* 0x0000888047037816 */ /* 0x002fca00000000ff */
[----:B------:R-:W-:-:S07]  /*2bb0*/  IMAD R0, R3, R58, RZ ;  /* 0x0000003a03007224 */ /* 0x000fce00078e02ff */
.L_x_46:
[----:B------:R-:W-:Y:S05]  /*2bc0*/  BSYNC B1 ;  /* 0x0000000000017941 */ /* 0x000fea0003800000 */
.L_x_45:
[----:B------:R-:W-:Y:S01]  /*2bd0*/  @!P0 IMAD R27, R27, R57, R0 ;  /* 0x000000391b1b8224 */ /* 0x000fe200078e0200 */
[----:B------:R-:W-:Y:S04]  /*2be0*/  BSSY B1, `(.L_x_47) ;  /* 0x0000006000017945 */ /* 0x000fe80003800000 */
[----:B------:R3:W-:Y:S01]  /*2bf0*/  @!P0 STG.E.U8 desc[UR36][R4.64+0x1], R27 ;  /* 0x0000011b04008986 */ /* 0x0007e2000c101124 */
[----:B------:R-:W-:Y:S05]  /*2c00*/  @P4 BRA `(.L_x_48) ;  /* 0x00000000000c4947 */ /* 0x000fea0003800000 */
[----:B------:R-:W1:Y:S02]  /*2c10*/  LDG.E.U8 R71, desc[UR36][R8.64+0x8] ;  /* 0x0000082408477981 */ /* 0x000e64000c1e1100 */
[----:B-1----:R-:W-:-:S05]  /*2c20*/  PRMT R3, R71, 0x8880, RZ ;  /* 0x0000888047037816 */ /* 0x002fca00000000ff */
[----:B------:R-:W-:-:S07]  /*2c30*/  IMAD R0, R3, R58, RZ ;  /* 0x0000003a03007224 */ /* 0x000fce00078e02ff */
.L_x_48:
[----:B------:R-:W-:Y:S05]  /*2c40*/  BSYNC B1 ;  /* 0x0000000000017941 */ /* 0x000fea0003800000 */
.L_x_47:
[----:B-1----:R-:W-:Y:S01]  /*2c50*/  @!P4 IMAD R3, R28, R57, R0 ;  /* 0x000000391c03c224 */ /* 0x002fe200078e0200 */
[----:B------:R-:W-:Y:S04]  /*2c60*/  BSSY B1, `(.L_x_49) ;  /* 0x0000006000017945 */ /* 0x000fe80003800000 */
[----:B------:R1:W-:Y:S01]  /*2c70*/  @!P4 STG.E.U8 desc[UR36][R6.64+0x8], R3 ;  /* 0x000008030600c986 */ /* 0x0003e2000c101124 */
[----:B------:R-:W-:Y:S05]  /*2c80*/  @P1 BRA `(.L_x_50) ;  /* 0x00000000000c1947 */ /* 0x000fea0003800000 */
[----:B------:R-:W1:Y:S02]  /*2c90*/  LDG.E.U8 R71, desc[UR36][R8.64+0x9] ;  /* 0x0000092408477981 */ /* 0x000e64000c1e1100 */
[----:B-1----:R-:W-:-:S05]  /*2ca0*/  PRMT R3, R71, 0x8880, RZ ;  /* 0x0000888047037816 */ /* 0x002fca00000000ff */
[----:B------:R-:W-:-:S07]  /*2cb0*/  IMAD R0, R3, R58, RZ ;  /* 0x0000003a03007224 */ /* 0x000fce00078e02ff */
.L_x_50:
[----:B------:R-:W-:Y:S05]  /*2cc0*/  BSYNC B1 ;  /* 0x0000000000017941 */ /* 0x000fea0003800000 */
.L_x_49:
[----:B------:R-:W-:Y:S01]  /*2cd0*/  @!P1 IMAD R29, R29, R57, R0 ;  /* 0x000000391d1d9224 */ /* 0x000fe200078e0200 */
[----:B------:R-:W-:Y:S04]  /*2ce0*/  BSSY B1, `(.L_x_51) ;  /* 0x0000006000017945 */ /* 0x000fe80003800000 */
[----:B------:R4:W-:Y:S01]  /*2cf0*/  @!P1 STG.E.U8 desc[UR36][R6.64+0x9], R29 ;  /* 0x0000091d06009986 */ /* 0x0009e2000c101124 */
[----:B------:R-:W-:Y:S05]  /*2d00*/  @P3 BRA `(.L_x_52) ;  /* 0x00000000000c3947 */ /* 0x000fea0003800000 */
[----:B------:R-:W1:Y:S02]  /*2d10*/  LDG.E.U8 R71, desc[UR36][R10.64+0x8] ;  /* 0x000008240a477981 */ /* 0x000e64000c1e1100 */
[----:B-1----:R-:W-:-:S05]  /*2d20*/  PRMT R3, R71, 0x8880, RZ ;  /* 0x0000888047037816 */ /* 0x002fca00000000ff */
[----:B------:R-:W-:-:S07]  /*2d30*/  IMAD R0, R3, R58, RZ ;  /* 0x0000003a03007224 */ /* 0x000fce00078e02ff */
.L_x_52:
[----:B------:R-:W-:Y:S05]  /*2d40*/  BSYNC B1 ;  /* 0x0000000000017941 */ /* 0x000fea0003800000 */
.L_x_51:
        /* <DEDUP_REMOVED lines=13> */
.L_x_54:
[----:B------:R-:W-:Y:S05]  /*2e20*/  BSYNC B1 ;  /* 0x0000000000017941 */ /* 0x000fea0003800000 */
.L_x_53:
[----:B------:R-:W-:Y:S01]  /*2e30*/  @!P2 IMAD R31, R31, R57, R0 ;  /* 0x000000391f1fa224 */ /* 0x000fe200078e0200 */
[----:B------:R-:W-:Y:S04]  /*2e40*/  BSSY B1, `(.L_x_55) ;  /* 0x0000006000017945 */ /* 0x000fe80003800000 */
[----:B------:R0:W-:Y:S01]  /*2e50*/  @!P2 STG.E.U8 desc[UR36][R4.64+0x9], R31 ;  /* 0x0000091f0400a986 */ /* 0x0001e2000c101124 */
[----:B------:R-:W-:Y:S05]  /*2e60*/  @P4 BRA `(.L_x_56) ;  /* 0x00000000000c4947 */ /* 0x000fea0003800000 */
[----:B------:R-:W1:Y:S02]  /*2e70*/  LDG.E.U8 R71, desc[UR36][R8.64+0x10] ;  /* 0x0000102408477981 */ /* 0x000e64000c1e1100 */
[----:B-1----:R-:W-:-:S05]  /*2e80*/  PRMT R3, R71, 0x8880, RZ ;  /* 0x0000888047037816 */ /* 0x002fca00000000ff */
[----:B------:R-:W-:-:S07]  /*2e90*/  IMAD R0, R3, R58, RZ ;  /* 0x0000003a03007224 */ /* 0x000fce00078e02ff */
.L_x_56:
[----:B------:R-:W-:Y:S05]  /*2ea0*/  BSYNC B1 ;  /* 0x0000000000017941 */ /* 0x000fea0003800000 */
.L_x_55:
[----:B-1----:R-:W-:Y:S01]  /*2eb0*/  @!P4 IMAD R3, R32, R57, R0 ;  /* 0x000000392003c224 */ /* 0x002fe200078e0200 */
[----:B------:R-:W-:Y:S04]  /*2ec0*/  BSSY B1, `(.L_x_57) ;  /* 0x0000006000017945 */ /* 0x000fe80003800000 */
[----:B------:R1:W-:Y:S01]  /*2ed0*/  @!P4 STG.E.U8 desc[UR36][R6.64+0x10], R3 ;  /* 0x000010030600c986 */ /* 0x0003e2000c101124 */
[----:B------:R-:W-:Y:S05]  /*2ee0*/  @P3 BRA `(.L_x_58) ;  /* 0x00000000000c3947 */ /* 0x000fea0003800000 */
[----:B------:R-:W1:Y:S02]  /*2ef0*/  LDG.E.U8 R71, desc[UR36][R8.64+0x11] ;  /* 0x0000112408477981 */ /* 0x000e64000c1e1100 */
[----:B-1----:R-:W-:-:S05]  /*2f00*/  PRMT R3, R71, 0x8880, RZ ;  /* 0x0000888047037816 */ /* 0x002fca00000000ff */
[----:B------:R-:W-:-:S07]  /*2f10*/  IMAD R0, R3, R58, RZ ;  /* 0x0000003a03007224 */ /* 0x000fce00078e02ff */
.L_x_58:
[----:B------:R-:W-:Y:S05]  /*2f20*/  BSYNC B1 ;  /* 0x0000000000017941 */ /* 0x000fea0003800000 */
.L_x_57:
[----:B------:R-:W-:Y:S01]  /*2f30*/  @!P3 IMAD R33, R33, R57, R0 ;  /* 0x000000392121b224 */ /* 0x000fe200078e0200 */
[----:B------:R-:W-:Y:S04]  /*2f40*/  BSSY B1, `(.L_x_59) ;  /* 0x0000006000017945 */ /* 0x000fe80003800000 */
[----:B------:R0:W-:Y:S01]  /*2f50*/  @!P3 STG.E.U8 desc[UR36][R6.64+0x11], R33 ;  /* 0x000011210600b986 */ /* 0x0001e2000c101124 */
[----:B------:R-:W-:Y:S05]  /*2f60*/  @P1 BRA `(.L_x_60) ;  /* 0x00000000000c1947 */ /* 0x000fea0003800000 */
[----:B------:R-:W1:Y:S02]  /*2f70*/  LDG.E.U8 R71, desc[UR36][R10.64+0x10] ;  /* 0x000010240a477981 */ /* 0x000e64000c1e1100 */
[----:B-1----:R-:W-:-:S05]  /*2f80*/  PRMT R3, R71, 0x8880, RZ ;  /* 0x0000888047037816 */ /* 0x002fca00000000ff */
[----:B------:R-:W-:-:S07]  /*2f90*/  IMAD R0, R3, R58, RZ ;  /* 0x0000003a03007224 */ /* 0x000fce00078e02ff */
.L_x_60:
[----:B------:R-:W-:Y:S05]  /*2fa0*/  BSYNC B1 ;  /* 0x0000000000017941 */ /* 0x000fea0003800000 */
.L_x_59:
        /* <DEDUP_REMOVED lines=13> */
.L_x_62:
[----:B------:R-:W-:Y:S05]  /*3080*/  BSYNC B1 ;  /* 0x0000000000017941 */ /* 0x000fea0003800000 */
.L_x_61:
[----:B------:R-:W-:Y:S01]  /*3090*/  @!P0 IMAD R35, R35, R57, R0 ;  /* 0x0000003923238224 */ /* 0x000fe200078e0200 */
[----:B------:R-:W-:Y:S04]  /*30a0*/  BSSY B1, `(.L_x_63) ;  /* 0x0000006000017945 */ /* 0x000fe80003800000 */
[----:B------:R0:W-:Y:S01]  /*30b0*/  @!P0 STG.E.U8 desc[UR36][R4.64+0x11], R35 ;  /* 0x0000112304008986 */ /* 0x0001e2000c101124 */
[----:B------:R-:W-:Y:S05]  /*30c0*/  @P4 BRA `(.L_x_64) ;  /* 0x00000000000c4947 */ /* 0x000fea0003800000 */
[----:B------:R-:W1:Y:S02]  /*30d0*/  LDG.E.U8 R71, desc[UR36][R8.64+0x18] ;  /* 0x0000182408477981 */ /* 0x000e64000c1e1100 */
[----:B-1----:R-:W-:-:S05]  /*30e0*/  PRMT R3, R71, 0x8880, RZ ;  /* 0x0000888047037816 */ /* 0x002fca00000000ff */
[----:B------:R-:W-:-:S07]  /*30f0*/  IMAD R0, R3, R58, RZ ;  /* 0x0000003a03007224 */ /* 0x000fce00078e02ff */
.L_x_64:
[----:B------:R-:W-:Y:S05]  /*3100*/  BSYNC B1 ;  /* 0x0000000000017941 */ /* 0x000fea0003800000 */
.L_x_63:
[----:B-1----:R-:W-:Y:S01]  /*3110*/  @!P4 IMAD R3, R36, R57, R0 ;  /* 0x000000392403c224 */ /* 0x002fe200078e0200 */
[----:B------:R-:W-:Y:S04]  /*3120*/  BSSY B1, `(.L_x_65) ;  /* 0x0000006000017945 */ /* 0x000fe80003800000 */
[----:B------:R1:W-:Y:S01]  /*3130*/  @!P4 STG.E.U8 desc[UR36][R6.64+0x18], R3 ;  /* 0x000018030600c986 */ /* 0x0003e2000c101124 */
[----:B------:R-:W-:Y:S05]  /*3140*/  @P1 BRA `(.L_x_66) ;  /* 0x00000000000c1947 */ /* 0x000fea0003800000 */
[----:B------:R-:W1:Y:S02]  /*3150*/  LDG.E.U8 R71, desc[UR36][R8.64+0x19] ;  /* 0x0000192408477981 */ /* 0x000e64000c1e1100 */
[----:B-1----:R-:W-:-:S05]  /*3160*/  PRMT R3, R71, 0x8880, RZ ;  /* 0x0000888047037816 */ /* 0x002fca00000000ff */
[----:B------:R-:W-:-:S07]  /*3170*/  IMAD R0, R3, R58, RZ ;  /* 0x0000003a03007224 */ /* 0x000fce00078e02ff */
.L_x_66:
[----:B------:R-:W-:Y:S05]  /*3180*/  BSYNC B1 ;  /* 0x0000000000017941 */ /* 0x000fea0003800000 */
.L_x_65:
[----:B------:R-:W-:Y:S01]  /*3190*/  @!P1 IMAD R37, R37, R57, R0 ;  /* 0x0000003925259224 */ /* 0x000fe200078e0200 */
[----:B------:R-:W-:Y:S04]  /*31a0*/  BSSY B1, `(.L_x_67) ;  /* 0x0000006000017945 */ /* 0x000fe80003800000 */
[----:B------:R0:W-:Y:S01]  /*31b0*/  @!P1 STG.E.U8 desc[UR36][R6.64+0x19], R37 ;  /* 0x0000192506009986 */ /* 0x0001e2000c101124 */
[----:B------:R-:W-:Y:S05]  /*31c0*/  @P3 BRA `(.L_x_68) ;  /* 0x00000000000c3947 */ /* 0x000fea0003800000 */
[----:B------:R-:W1:Y:S02]  /*31d0*/  LDG.E.U8 R71, desc[UR36][R10.64+0x18] ;  /* 0x000018240a477981 */ /* 0x000e64000c1e1100 */
[----:B-1----:R-:W-:-:S05]  /*31e0*/  PRMT R3, R71, 0x8880, RZ ;  /* 0x0000888047037816 */ /* 0x002fca00000000ff */
[----:B------:R-:W-:-:S07]  /*31f0*/  IMAD R0, R3, R58, RZ ;  /* 0x0000003a03007224 */ /* 0x000fce00078e02ff */
.L_x_68:
[----:B------:R-:W-:Y:S05]  /*3200*/  BSYNC B1 ;  /* 0x0000000000017941 */ /* 0x000fea0003800000 */
.L_x_67:
        /* <DEDUP_REMOVED lines=13> */
.L_x_70:
[----:B------:R-:W-:Y:S05]  /*32e0*/  BSYNC B1 ;  /* 0x0000000000017941 */ /* 0x000fea0003800000 */
.L_x_69:
[----:B------:R-:W-:Y:S01]  /*32f0*/  @!P2 IMAD R39, R39, R57, R0 ;  /* 0x000000392727a224 */ /* 0x000fe200078e0200 */
[----:B------:R-:W-:Y:S04]  /*3300*/  BSSY B1, `(.L_x_71) ;  /* 0x0000006000017945 */ /* 0x000fe80003800000 */
[----:B------:R0:W-:Y:S01]  /*3310*/  @!P2 STG.E.U8 desc[UR36][R4.64+0x19], R39 ;  /* 0x000019270400a986 */ /* 0x0001e2000c101124 */
[----:B------:R-:W-:Y:S05]  /*3320*/  @P4 BRA `(.L_x_72) ;  /* 0x00000000000c4947 */ /* 0x000fea0003800000 */
[----:B------:R-:W1:Y:S02]  /*3330*/  LDG.E.U8 R71, desc[UR36][R8.64+0x20] ;  /* 0x0000202408477981 */ /* 0x000e64000c1e1100 */
[----:B-1----:R-:W-:-:S05]  /*3340*/  PRMT R3, R71, 0x8880, RZ ;  /* 0x0000888047037816 */ /* 0x002fca00000000ff */
[----:B------:R-:W-:-:S07]  /*3350*/  IMAD R0, R3, R58, RZ ;  /* 0x0000003a03007224 */ /* 0x000fce00078e02ff */
.L_x_72:
[----:B------:R-:W-:Y:S05]  /*3360*/  BSYNC B1 ;  /* 0x0000000000017941 */ /* 0x000fea0003800000 */
.L_x_71:
[----:B-1----:R-:W-:Y:S01]  /*3370*/  @!P4 IMAD R3, R40, R57, R0 ;  /* 0x000000392803c224 */ /* 0x002fe200078e0200 */
[----:B------:R-:W-:Y:S04]  /*3380*/  BSSY B1, `(.L_x_73) ;  /* 0x0000006000017945 */ /* 0x000fe80003800000 */
[----:B------:R1:W-:Y:S01]  /*3390*/  @!P4 STG.E.U8 desc[UR36][R6.64+0x20], R3 ;  /* 0x000020030600c986 */ /* 0x0003e2000c101124 */
[----:B------:R-:W-:Y:S05]  /*33a0*/  @P3 BRA `(.L_x_74) ;  /* 0x00000000000c3947 */ /* 0x000fea0003800000 */
[----:B------:R-:W1:Y:S02]  /*33b0*/  LDG.E.U8 R71, desc[UR36][R8.64+0x21] ;  /* 0x0000212408477981 */ /* 0x000e64000c1e1100 */
[----:B-1----:R-:W-:-:S05]  /*33c0*/  PRMT R3, R71, 0x8880, RZ ;  /* 0x0000888047037816 */ /* 0x002fca00000000ff */
[----:B------:R-:W-:-:S07]  /*33d0*/  IMAD R0, R3, R58, RZ ;  /* 0x0000003a03007224 */ /* 0x000fce00078e02ff */
.L_x_74:
[----:B------:R-:W-:Y:S05]  /*33e0*/  BSYNC B1 ;  /* 0x0000000000017941 */ /* 0x000fea0003800000 */
.L_x_73:
[----:B------:R-:W-:Y:S01]  /*33f0*/  @!P3 IMAD R41, R41, R57, R0 ;  /* 0x000000392929b224 */ /* 0x000fe200078e0200 */
[----:B------:R-:W-:Y:S04]  /*3400*/  BSSY B1, `(.L_x_75) ;  /* 0x0000006000017945 */ /* 0x000fe80003800000 */
[----:B------:R0:W-:Y:S01]  /*3410*/  @!P3 STG.E.U8 desc[UR36][R6.64+0x21], R41 ;  /* 0x000021290600b986 */ /* 0x0001e2000c101124 */
[----:B------:R-:W-:Y:S05]  /*3420*/  @P1 BRA `(.L_x_76) ;  /* 0x00000000000c1947 */ /* 0x000fea0003800000 */
[----:B------:R-:W1:Y:S02]  /*3430*/  LDG.E.U8 R71, desc[UR36][R10.64+0x20] ;  /* 0x000020240a477981 */ /* 0x000e64000c1e1100 */
[----:B-1----:R-:W-:-:S05]  /*3440*/  PRMT R3, R71, 0x8880, RZ ;  /* 0x0000888047037816 */ /* 0x002fca00000000ff */
[----:B------:R-:W-:-:S07]  /*3450*/  IMAD R0, R3, R58, RZ ;  /* 0x0000003a03007224 */ /* 0x000fce00078e02ff */
.L_x_76:
[----:B------:R-:W-:Y:S05]  /*3460*/  BSYNC B1 ;  /* 0x0000000000017941 */ /* 0x000fea0003800000 */
.L_x_75:
        /* <DEDUP_REMOVED lines=13> */
.L_x_78:
[----:B------:R-:W-:Y:S05]  /*3540*/  BSYNC B1 ;  /* 0x0000000000017941 */ /* 0x000fea0003800000 */
.L_x_77:
[----:B------:R-:W-:Y:S01]  /*3550*/  @!P0 IMAD R43, R43, R57, R0 ;  /* 0x000000392b2b8224 */ /* 0x000fe200078e0200 */
[----:B------:R-:W-:Y:S04]  /*3560*/  BSSY B1, `(.L_x_79) ;  /* 0x0000006000017945 */ /* 0x000fe80003800000 */
[----:B------:R0:W-:Y:S01]  /*3570*/  @!P0 STG.E.U8 desc[UR36][R4.64+0x21], R43 ;  /* 0x0000212b04008986 */ /* 0x0001e2000c101124 */
[----:B------:R-:W-:Y:S05]  /*3580*/  @P4 BRA `(.L_x_80) ;  /* 0x00000000000c4947 */ /* 0x000fea0003800000 */
[----:B------:R-:W1:Y:S02]  /*3590*/  LDG.E.U8 R71, desc[UR36][R8.64+0x28] ;  /* 0x0000282408477981 */ /* 0x000e64000c1e1100 */
[----:B-1----:R-:W-:-:S05]  /*35a0*/  PRMT R3, R71, 0x8880, RZ ;  /* 0x0000888047037816 */ /* 0x002fca00000000ff */
[----:B------:R-:W-:-:S07]  /*35b0*/  IMAD R0, R3, R58, RZ ;  /* 0x0000003a03007224 */ /* 0x000fce00078e02ff */
.L_x_80:
[----:B------:R-:W-:Y:S05]  /*35c0*/  BSYNC B1 ;  /* 0x0000000000017941 */ /* 0x000fea0003800000 */
.L_x_79:
[----:B-1----:R-:W-:Y:S01]  /*35d0*/  @!P4 IMAD R3, R44, R57, R0 ;  /* 0x000000392c03c224 */ /* 0x002fe200078e0200 */
[----:B------:R-:W-:Y:S04]  /*35e0*/  BSSY B1, `(.L_x_81) ;  /* 0x0000006000017945 */ /* 0x000fe80003800000 */
[----:B------:R1:W-:Y:S01]  /*35f0*/  @!P4 STG.E.U8 desc[UR36][R6.64+0x28], R3 ;  /* 0x000028030600c986 */ /* 0x0003e2000c101124 */
[----:B------:R-:W-:Y:S05]  /*3600*/  @P1 BRA `(.L_x_82) ;  /* 0x00000000000c1947 */ /* 0x000fea0003800000 */
[----:B------:R-:W1:Y:S02]  /*3610*/  LDG.E.U8 R71, desc[UR36][R8.64+0x29] ;  /* 0x0000292408477981 */ /* 0x000e64000c1e1100 */
[----:B-1----:R-:W-:-:S05]  /*3620*/  PRMT R3, R71, 0x8880, RZ ;  /* 0x0000888047037816 */ /* 0x002fca00000000ff */
[----:B------:R-:W-:-:S07]  /*3630*/  IMAD R0, R3, R58, RZ ;  /* 0x0000003a03007224 */ /* 0x000fce00078e02ff */
.L_x_82:
[----:B------:R-:W-:Y:S05]  /*3640*/  BSYNC B1 ;  /* 0x0000000000017941 */ /* 0x000fea0003800000 */
.L_x_81:
[----:B------:R-:W-:Y:S01]  /*3650*/  @!P1 IMAD R45, R45, R57, R0 ;  /* 0x000000392d2d9224 */ /* 0x000fe200078e0200 */
[----:B------:R-:W-:Y:S04]  /*3660*/  BSSY B1, `(.L_x_83) ;  /* 0x0000006000017945 */ /* 0x000fe80003800000 */
[----:B------:R0:W-:Y:S01]  /*3670*/  @!P1 STG.E.U8 desc[UR36][R6.64+0x29], R45 ;  /* 0x0000292d06009986 */ /* 0x0001e2000c101124 */
[----:B------:R-:W-:Y:S05]  /*3680*/  @P3 BRA `(.L_x_84) ;  /* 0x00000000000c3947 */ /* 0x000fea0003800000 */
[----:B------:R-:W1:Y:S02]  /*3690*/  LDG.E.U8 R71, desc[UR36][R10.64+0x28] ;  /* 0x000028240a477981 */ /* 0x000e64000c1e1100 */
[----:B-1----:R-:W-:-:S05]  /*36a0*/  PRMT R3, R71, 0x8880, RZ ;  /* 0x0000888047037816 */ /* 0x002fca00000000ff */
[----:B------:R-:W-:-:S07]  /*36b0*/  IMAD R0, R3, R58, RZ ;  /* 0x0000003a03007224 */ /* 0x000fce00078e02ff */
.L_x_84:
[----:B------:R-:W-:Y:S05]  /*36c0*/  BSYNC B1 ;  /* 0x0000000000017941 */ /* 0x000fea0003800000 */
.L_x_83:
        /* <DEDUP_REMOVED lines=13> */
.L_x_86:
[----:B------:R-:W-:Y:S05]  /*37a0*/  BSYNC B1 ;  /* 0x0000000000017941 */ /* 0x000fea0003800000 */
.L_x_85:
[----:B------:R-:W-:Y:S01]  /*37b0*/  @!P2 IMAD R47, R47, R57, R0 ;  /* 0x000000392f2fa224 */ /* 0x000fe200078e0200 */
[----:B------:R-:W-:Y:S04]  /*37c0*/  BSSY B1, `(.L_x_87) ;  /* 0x0000006000017945 */ /* 0x000fe80003800000 */
[----:B------:R0:W-:Y:S01]  /*37d0*/  @!P2 STG.E.U8 desc[UR36][R4.64+0x29], R47 ;  /* 0x0000292f0400a986 */ /* 0x0001e2000c101124 */
[----:B------:R-:W-:Y:S05]  /*37e0*/  @P4 BRA `(.L_x_88) ;  /* 0x00000000000c4947 */ /* 0x000fea0003800000 */
[----:B------:R-:W1:Y:S02]  /*37f0*/  LDG.E.U8 R71, desc[UR36][R8.64+0x30] ;  /* 0x0000302408477981 */ /* 0x000e64000c1e1100 */
[----:B-1----:R-:W-:-:S05]  /*3800*/  PRMT R3, R71, 0x8880, RZ ;  /* 0x0000888047037816 */ /* 0x002fca00000000ff */
[----:B------:R-:W-:-:S07]  /*3810*/  IMAD R0, R3, R58, RZ ;  /* 0x0000003a03007224 */ /* 0x000fce00078e02ff */
.L_x_88:
[----:B------:R-:W-:Y:S05]  /*3820*/  BSYNC B1 ;  /* 0x0000000000017941 */ /* 0x000fea0003800000 */
.L_x_87:
[----:B-1----:R-:W-:Y:S01]  /*3830*/  @!P4 IMAD R3, R48, R57, R0 ;  /* 0x000000393003c224 */ /* 0x002fe200078e0200 */
[----:B------:R-:W-:Y:S04]  /*3840*/  BSSY B1, `(.L_x_89) ;  /* 0x0000006000017945 */ /* 0x000fe80003800000 */
[----:B------:R1:W-:Y:S01]  /*3850*/  @!P4 STG.E.U8 desc[UR36][R6.64+0x30], R3 ;  /* 0x000030030600c986 */ /* 0x0003e2000c101124 */
[----:B------:R-:W-:Y:S05]  /*3860*/  @P3 BRA `(.L_x_90) ;  /* 0x00000000000c3947 */ /* 0x000fea0003800000 */
[----:B------:R-:W1:Y:S02]  /*3870*/  LDG.E.U8 R71, desc[UR36][R8.64+0x31] ;  /* 0x0000312408477981 */ /* 0x000e64000c1e1100 */
[----:B-1----:R-:W-:-:S05]  /*3880*/  PRMT R3, R71, 0x8880, RZ ;  /* 0x0000888047037816 */ /* 0x002fca00000000ff */
[----:B------:R-:W-:-:S07]  /*3890*/  IMAD R0, R3, R58, RZ ;  /* 0x0000003a03007224 */ /* 0x000fce00078e02ff */
.L_x_90:
[----:B------:R-:W-:Y:S05]  /*38a0*/  BSYNC B1 ;  /* 0x0000000000017941 */ /* 0x000fea0003800000 */
.L_x_89:
[----:B------:R-:W-:Y:S01]  /*38b0*/  @!P3 IMAD R49, R49, R57, R0 ;  /* 0x000000393131b224 */ /* 0x000fe200078e0200 */
[----:B------:R-:W-:Y:S04]  /*38c0*/  BSSY B1, `(.L_x_91) ;  /* 0x0000006000017945 */ /* 0x000fe80003800000 */
[----:B------:R0:W-:Y:S01]  /*38d0*/  @!P3 STG.E.U8 desc[UR36][R6.64+0x31], R49 ;  /* 0x000031310600b986 */ /* 0x0001e2000c101124 */
[----:B------:R-:W-:Y:S05]  /*38e0*/  @P1 BRA `(.L_x_92) ;  /* 0x00000000000c1947 */ /* 0x000fea0003800000 */
[----:B------:R-:W1:Y:S02]  /*38f0*/  LDG.E.U8 R71, desc[UR36][R10.64+0x30] ;  /* 0x000030240a477981 */ /* 0x000e64000c1e1100 */
[----:B-1----:R-:W-:-:S05]  /*3900*/  PRMT R3, R71, 0x8880, RZ ;  /* 0x0000888047037816 */ /* 0x002fca00000000ff */
[----:B------:R-:W-:-:S07]  /*3910*/  IMAD R0, R3, R58, RZ ;  /* 0x0000003a03007224 */ /* 0x000fce00078e02ff */
.L_x_92:
[----:B------:R-:W-:Y:S05]  /*3920*/  BSYNC B1 ;  /* 0x0000000000017941 */ /* 0x000fea0003800000 */
.L_x_91:
        /* <DEDUP_REMOVED lines=13> */
.L_x_94:
[----:B------:R-:W-:Y:S05]  /*3a00*/  BSYNC B1 ;  /* 0x0000000000017941 */ /* 0x000fea0003800000 */
.L_x_93:
[----:B------:R-:W-:Y:S01]  /*3a10*/  @!P0 IMAD R51, R51, R57, R0 ;  /* 0x0000003933338224 */ /* 0x000fe200078e0200 */
[----:B------:R-:W-:Y:S04]  /*3a20*/  BSSY B1, `(.L_x_95) ;  /* 0x0000006000017945 */ /* 0x000fe80003800000 */
[----:B------:R0:W-:Y:S01]  /*3a30*/  @!P0 STG.E.U8 desc[UR36][R4.64+0x31], R51 ;  /* 0x0000313304008986 */ /* 0x0001e2000c101124 */
[----:B------:R-:W-:Y:S05]  /*3a40*/  @P4 BRA `(.L_x_96) ;  /* 0x00000000000c4947 */ /* 0x000fea0003800000 */
[----:B------:R-:W1:Y:S02]  /*3a50*/  LDG.E.U8 R71, desc[UR36][R8.64+0x38] ;  /* 0x0000382408477981 */ /* 0x000e64000c1e1100 */
[----:B-1----:R-:W-:-:S05]  /*3a60*/  PRMT R3, R71, 0x8880, RZ ;  /* 0x0000888047037816 */ /* 0x002fca00000000ff */
[----:B------:R-:W-:-:S07]  /*3a70*/  IMAD R0, R3, R58, RZ ;  /* 0x0000003a03007224 */ /* 0x000fce00078e02ff */
.L_x_96:
[----:B------:R-:W-:Y:S05]  /*3a80*/  BSYNC B1 ;  /* 0x0000000000017941 */ /* 0x000fea0003800000 */
.L_x_95:
[----:B-1----:R-:W-:Y:S01]  /*3a90*/  @!P4 IMAD R3, R52, R57, R0 ;  /* 0x000000393403c224 */ /* 0x002fe200078e0200 */
[----:B------:R-:W-:Y:S04]  /*3aa0*/  BSSY B1, `(.L_x_97) ;  /* 0x0000006000017945 */ /* 0x000fe80003800000 */
[----:B------:R1:W-:Y:S01]  /*3ab0*/  @!P4 STG.E.U8 desc[UR36][R6.64+0x38], R3 ;  /* 0x000038030600c986 */ /* 0x0003e2000c101124 */
[----:B------:R-:W-:Y:S05]  /*3ac0*/  @P1 BRA `(.L_x_98) ;  /* 0x00000000000c1947 */ /* 0x000fea0003800000 */
[----:B------:R-:W1:Y:S02]  /*3ad0*/  LDG.E.U8 R71, desc[UR36][R8.64+0x39] ;  /* 0x0000392408477981 */ /* 0x000e64000c1e1100 */
[----:B-1----:R-:W-:-:S05]  /*3ae0*/  PRMT R3, R71, 0x8880, RZ ;  /* 0x0000888047037816 */ /* 0x002fca00000000ff */
[----:B------:R-:W-:-:S07]  /*3af0*/  IMAD R0, R3, R58, RZ ;  /* 0x0000003a03007224 */ /* 0x000fce00078e02ff */
.L_x_98:
[----:B------:R-:W-:Y:S05]  /*3b00*/  BSYNC B1 ;  /* 0x0000000000017941 */ /* 0x000fea0003800000 */
.L_x_97:
[----:B------:R-:W-:Y:S01]  /*3b10*/  @!P1 IMAD R53, R53, R57, R0 ;  /* 0x0000003935359224 */ /* 0x000fe200078e0200 */
[----:B------:R-:W-:Y:S04]  /*3b20*/  BSSY B1, `(.L_x_99) ;  /* 0x0000006000017945 */ /* 0x000fe80003800000 */
[----:B------:R0:W-:Y:S01]  /*3b30*/  @!P1 STG.E.U8 desc[UR36][R6.64+0x39], R53 ;  /* 0x0000393506009986 */ /* 0x0001e2000c101124 */
[----:B------:R-:W-:Y:S05]  /*3b40*/  @P3 BRA `(.L_x_100) ;  /* 0x00000000000c3947 */ /* 0x000fea0003800000 */
[----:B------:R-:W1:Y:S02]  /*3b50*/  LDG.E.U8 R71, desc[UR36][R10.64+0x38] ;  /* 0x000038240a477981 */ /* 0x000e64000c1e1100 */
[----:B-1----:R-:W-:-:S05]  /*3b60*/  PRMT R3, R71, 0x8880, RZ ;  /* 0x0000888047037816 */ /* 0x002fca00000000ff */
[----:B------:R-:W-:-:S07]  /*3b70*/  IMAD R0, R3, R58, RZ ;  /* 0x0000003a03007224 */ /* 0x000fce00078e02ff */
.L_x_100:
[----:B------:R-:W-:Y:S05]  /*3b80*/  BSYNC B1 ;  /* 0x0000000000017941 */ /* 0x000fea0003800000 */
.L_x_99:
[----:B-1----:R-:W-:Y:S01]  /*3b90*/  @!P3 IMAD R3, R54, R57, R0 ;  /* 0x000000393603b224 */ /* 0x002fe200078e0200 */
[----:B------:R-:W-:Y:S01]  /*3ba0*/  ISETP.LT.OR P2, PT, R19, 0x9, !P2 ;  /* 0x000000091300780c */ /* 0x000fe20005741670 */
[----:B------:R-:W-:Y:S03]  /*3bb0*/  BSSY B1, `(.L_x_101) ;  /* 0x0000006000017945 */ /* 0x000fe60003800000 */
[----:B------:R1:W-:Y:S09]  /*3bc0*/  @!P3 STG.E.U8 desc[UR36][R4.64+0x38], R3 ;  /* 0x000038030400b986 */ /* 0x0003f2000c101124 */
[----:B------:R-:W-:Y:S05]  /*3bd0*/  @P2 BRA `(.L_x_102) ;  /* 0x00000000000c2947 */ /* 0x000fea0003800000 */
[----:B------:R-:W1:Y:S02]  /*3be0*/  LDG.E.U8 R71, desc[UR36][R10.64+0x39] ;  /* 0x000039240a477981 */ /* 0x000e64000c1e1100 */
[----:B-1----:R-:W-:-:S05]  /*3bf0*/  PRMT R3, R71, 0x8880, RZ ;  /* 0x0000888047037816 */ /* 0x002fca00000000ff */
[----:B------:R-:W-:-:S07]  /*3c00*/  IMAD R0, R3, R58, RZ ;  /* 0x0000003a03007224 */ /* 0x000fce00078e02ff */
.L_x_102:
[----:B------:R-:W-:Y:S05]  /*3c10*/  BSYNC B1 ;  /* 0x0000000000017941 */ /* 0x000fea0003800000 */
.L_x_101:
[----:B------:R-:W-:Y:S01]  /*3c20*/  IMAD R55, R55, R57, R0 ;  /* 0x0000003937377224 */ /* 0x000fe200078e0200 */
[----:B------:R-:W-:Y:S06]  /*3c30*/  @P2 BRA `(.L_x_103) ;  /* 0x0000000400c82947 */ /* 0x000fec0003800000 */
[----:B------:R0:W-:Y:S01]  /*3c40*/  STG.E.U8 desc[UR36][R4.64+0x39], R55 ;  /* 0x0000393704007986 */ /* 0x0001e2000c101124 */
[----:B------:R-:W-:Y:S05]  /*3c50*/  BRA `(.L_x_103) ;  /* 0x0000000400c07947 */ /* 0x000fea0003800000 */
.L_x_38:
[C---:B------:R-:W-:Y:S02]  /*3c60*/  ISETP.GE.AND P0, PT, R22.reuse, 0x2, PT ;  /* 0x000000021600780c */ /* 0x040fe40003f06270 */
[----:B------:R-:W-:Y:S02]  /*3c70*/  ISETP.GE.AND P2, PT, R22, 0x1, PT ;  /* 0x000000011600780c */ /* 0x000fe40003f46270 */
[C---:B------:R-:W-:Y:S02]  /*3c80*/  ISETP.LT.OR P3, PT, R19.reuse, 0x1, !P0 ;  /* 0x000000011300780c */ /* 0x040fe40004761670 */
[C---:B------:R-:W-:Y:S02]  /*3c90*/  ISETP.LT.OR P1, PT, R19.reuse, 0x1, !P2 ;  /* 0x000000011300780c */ /* 0x040fe40005721670 */
[C---:B------:R-:W-:Y:S02]  /*3ca0*/  ISETP.LT.OR P2, PT, R19.reuse, 0x9, !P2 ;  /* 0x000000091300780c */ /* 0x040fe40005741670 */
[----:B------:R-:W-:-:S07]  /*3cb0*/  ISETP.LT.OR P0, PT, R19, 0x9, !P0 ;  /* 0x000000091300780c */ /* 0x000fce0004701670 */
[-C--:B------:R-:W-:Y:S02]  /*3cc0*/  @!P3 IMAD R25, R25, R57.reuse, RZ ;  /* 0x000000391919b224 */ /* 0x080fe400078e02ff */
[-C--:B------:R-:W-:Y:S02]  /*3cd0*/  @!P1 IMAD R3, R24, R57.reuse, RZ ;  /* 0x0000003918039224 */ /* 0x080fe400078e02ff */
[-C--:B------:R-:W-:Y:S01]  /*3ce0*/  @!P2 IMAD R9, R26, R57.reuse, RZ ;  /* 0x000000391a09a224 */ /* 0x080fe200078e02ff */
[----:B------:R-:W-:Y:S01]  /*3cf0*/  @!P3 STG.E.U8 desc[UR36][R6.64+0x1], R25 ;  /* 0x000001190600b986 */ /* 0x000fe2000c101124 */
[C---:B------:R-:W-:Y:S01]  /*3d00*/  ISETP.GE.AND P3, PT, R22.reuse, 0x9, PT ;  /* 0x000000091600780c */ /* 0x040fe20003f66270 */
[----:B------:R-:W-:Y:S02]  /*3d10*/  @!P0 IMAD R27, R27, R57, RZ ;  /* 0x000000391b1b8224 */ /* 0x000fe400078e02ff */
[----:B------:R0:W-:Y:S01]  /*3d20*/  @!P1 STG.E.U8 desc[UR36][R6.64], R3 ;  /* 0x0000000306009986 */ /* 0x0001e2000c101124 */
[----:B------:R-:W-:-:S03]  /*3d30*/  ISETP.GE.AND P1, PT, R22, 0xa, PT ;  /* 0x0000000a1600780c */ /* 0x000fc60003f26270 */
[----:B------:R1:W-:Y:S01]  /*3d40*/  @!P2 STG.E.U8 desc[UR36][R4.64], R9 ;  /* 0x000000090400a986 */ /* 0x0003e2000c101124 */
[C---:B------:R-:W-:Y:S02]  /*3d50*/  ISETP.LT.OR P2, PT, R19.reuse, 0x1, !P3 ;  /* 0x000000011300780c */ /* 0x040fe40005f41670 */
[C---:B------:R-:W-:Y:S01]  /*3d60*/  ISETP.LT.OR P4, PT, R19.reuse, 0x1, !P1 ;  /* 0x000000011300780c */ /* 0x040fe20004f81670 */
[----:B------:R-:W-:Y:S01]  /*3d70*/  @!P0 STG.E.U8 desc[UR36][R4.64+0x1], R27 ;  /* 0x0000011b04008986 */ /* 0x000fe2000c101124 */
[C---:B------:R-:W-:Y:S02]  /*3d80*/  ISETP.LT.OR P3, PT, R19.reuse, 0x9, !P3 ;  /* 0x000000091300780c */ /* 0x040fe40005f61670 */
[----:B------:R-:W-:Y:S02]  /*3d90*/  ISETP.GE.AND P0, PT, R22, 0x12, PT ;  /* 0x000000121600780c */ /* 0x000fe40003f06270 */
[----:B------:R-:W-:-:S05]  /*3da0*/  ISETP.LT.OR P1, PT, R19, 0x9, !P1 ;  /* 0x000000091300780c */ /* 0x000fca0004f21670 */
[-C--:B------:R-:W-:Y:S02]  /*3db0*/  @!P2 IMAD R11, R28, R57.reuse, RZ ;  /* 0x000000391c0ba224 */ /* 0x080fe400078e02ff */
[-C--:B------:R-:W-:Y:S02]  /*3dc0*/  @!P4 IMAD R29, R29, R57.reuse, RZ ;  /* 0x000000391d1dc224 */ /* 0x080fe400078e02ff */
[-C--:B0-----:R-:W-:Y:S01]  /*3dd0*/  @!P3 IMAD R3, R30, R57.reuse, RZ ;  /* 0x000000391e03b224 */ /* 0x081fe200078e02ff */
[----:B------:R0:W-:Y:S01]  /*3de0*/  @!P2 STG.E.U8 desc[UR36][R6.64+0x8], R11 ;  /* 0x0000080b0600a986 */ /* 0x0001e2000c101124 */
[----:B------:R-:W-:Y:S02]  /*3df0*/  ISETP.GE.AND P2, PT, R22, 0x11, PT ;  /* 0x000000111600780c */ /* 0x000fe40003f46270 */
[----:B------:R-:W-:Y:S01]  /*3e00*/  @!P1 IMAD R31, R31, R57, RZ ;  /* 0x000000391f1f9224 */ /* 0x000fe200078e02ff */
[----:B------:R-:W-:Y:S01]  /*3e10*/  @!P4 STG.E.U8 desc[UR36][R6.64+0x9], R29 ;  /* 0x0000091d0600c986 */ /* 0x000fe2000c101124 */
[----:B------:R-:W-:-:S02]  /*3e20*/  ISETP.LT.OR P4, PT, R19, 0x1, !P0 ;  /* 0x000000011300780c */ /* 0x000fc40004781670 */
[C---:B------:R-:W-:Y:S01]  /*3e30*/  ISETP.LT.OR P0, PT, R19.reuse, 0x9, !P0 ;  /* 0x000000091300780c */ /* 0x040fe20004701670 */
[----:B------:R2:W-:Y:S01]  /*3e40*/  @!P3 STG.E.U8 desc[UR36][R4.64+0x8], R3 ;  /* 0x000008030400b986 */ /* 0x0005e2000c101124 */
[C---:B------:R-:W-:Y:S02]  /*3e50*/  ISETP.LT.OR P3, PT, R19.reuse, 0x1, !P2 ;  /* 0x000000011300780c */ /* 0x040fe40005761670 */
[----:B------:R-:W-:Y:S01]  /*3e60*/  ISETP.LT.OR P2, PT, R19, 0x9, !P2 ;  /* 0x000000091300780c */ /* 0x000fe20005741670 */
[----:B------:R-:W-:Y:S01]  /*3e70*/  @!P1 STG.E.U8 desc[UR36][R4.64+0x9], R31 ;  /* 0x0000091f04009986 */ /* 0x000fe2000c101124 */
[----:B------:R-:W-:-:S05]  /*3e80*/  ISETP.GE.AND P1, PT, R22, 0x1a, PT ;  /* 0x0000001a1600780c */ /* 0x000fca0003f26270 */
[-C--:B------:R-:W-:Y:S02]  /*3e90*/  @!P4 IMAD R33, R33, R57.reuse, RZ ;  /* 0x000000392121c224 */ /* 0x080fe400078e02ff */
[-C--:B------:R-:W-:Y:S02]  /*3ea0*/  @!P0 IMAD R35, R35, R57.reuse, RZ ;  /* 0x0000003923238224 */ /* 0x080fe400078e02ff */
[-C--:B-1----:R-:W-:Y:S01]  /*3eb0*/  @!P3 IMAD R9, R32, R57.reuse, RZ ;  /* 0x000000392009b224 */ /* 0x082fe200078e02ff */
[----:B------:R-:W-:Y:S01]  /*3ec0*/  @!P4 STG.E.U8 desc[UR36][R6.64+0x11], R33 ;  /* 0x000011210600c986 */ /* 0x000fe2000c101124 */
[----:B0-----:R-:W-:Y:S01]  /*3ed0*/  @!P2 IMAD R11, R34, R57, RZ ;  /* 0x00000039220ba224 */ /* 0x001fe200078e02ff */
[----:B------:R-:W-:Y:S02]  /*3ee0*/  ISETP.LT.OR P4, PT, R19, 0x1, !P1 ;  /* 0x000000011300780c */ /* 0x000fe40004f81670 */
[----:B------:R0:W-:Y:S01]  /*3ef0*/  @!P3 STG.E.U8 desc[UR36][R6.64+0x10], R9 ;  /* 0x000010090600b986 */ /* 0x0001e2000c101124 */
[----:B------:R-:W-:-:S02]  /*3f00*/  ISETP.GE.AND P3, PT, R22, 0x19, PT ;  /* 0x000000191600780c */ /* 0x000fc40003f66270 */
[C---:B------:R-:W-:Y:S01]  /*3f10*/  ISETP.LT.OR P1, PT, R19.reuse, 0x9, !P1 ;  /* 0x000000091300780c */ /* 0x040fe20004f21670 */
[----:B------:R1:W-:Y:S01]  /*3f20*/  @!P2 STG.E.U8 desc[UR36][R4.64+0x10], R11 ;  /* 0x0000100b0400a986 */ /* 0x0003e2000c101124 */
[C---:B------:R-:W-:Y:S02]  /*3f30*/  ISETP.LT.OR P2, PT, R19.reuse, 0x1, !P3 ;  /* 0x000000011300780c */ /* 0x040fe40005f41670 */
[----:B------:R-:W-:Y:S01]  /*3f40*/  ISETP.LT.OR P3, PT, R19, 0x9, !P3 ;  /* 0x000000091300780c */ /* 0x000fe20005f61670 */
[----:B------:R-:W-:Y:S01]  /*3f50*/  @!P0 STG.E.U8 desc[UR36][R4.64+0x11], R35 ;  /* 0x0000112304008986 */ /* 0x000fe2000c101124 */
[----:B------:R-:W-:Y:S02]  /*3f60*/  ISETP.GE.AND P0, PT, R22, 0x22, PT ;  /* 0x000000221600780c */ /* 0x000fe40003f06270 */
[----:B------:R-:W-:-:S05]  /*3f70*/  @!P4 IMAD R37, R37, R57, RZ ;  /* 0x000000392525c224 */ /* 0x000fca00078e02ff */
[----:B------:R-:W-:Y:S01]  /*3f80*/  @!P4 STG.E.U8 desc[UR36][R6.64+0x19], R37 ;  /* 0x000019250600c986 */ /* 0x000fe2000c101124 */
[-C--:B------:R-:W-:Y:S02]  /*3f90*/  @!P1 IMAD R39, R39, R57.reuse, RZ ;  /* 0x0000003927279224 */ /* 0x080fe400078e02ff */
[-C--:B--2---:R-:W-:Y:S02]  /*3fa0*/  @!P2 IMAD R3, R36, R57.reuse, RZ ;  /* 0x000000392403a224 */ /* 0x084fe400078e02ff */
[----:B0-----:R-:W-:-:S03]  /*3fb0*/  @!P3 IMAD R9, R38, R57, RZ ;  /* 0x000000392609b224 */ /* 0x001fc600078e02ff */
[----:B------:R0:W-:Y:S01]  /*3fc0*/  @!P2 STG.E.U8 desc[UR36][R6.64+0x18], R3 ;  /* 0x000018030600a986 */ /* 0x0001e2000c101124 */
[----:B------:R-:W-:-:S03]  /*3fd0*/  ISETP.GE.AND P2, PT, R22, 0x21, PT ;  /* 0x000000211600780c */ /* 0x000fc60003f46270 */
[----:B------:R2:W-:Y:S01]  /*3fe0*/  @!P3 STG.E.U8 desc[UR36][R4.64+0x18], R9 ;  /* 0x000018090400b986 */ /* 0x0005e2000c101124 */
[C---:B------:R-:W-:Y:S02]  /*3ff0*/  ISETP.LT.OR P3, PT, R19.reuse, 0x1, !P0 ;  /* 0x000000011300780c */ /* 0x040fe40004761670 */
[C---:B------:R-:W-:Y:S01]  /*4000*/  ISETP.LT.OR P4, PT, R19.reuse, 0x1, !P2 ;  /* 0x000000011300780c */ /* 0x040fe20005781670 */
[----:B------:R-:W-:Y:S01]  /*4010*/  @!P1 STG.E.U8 desc[UR36][R4.64+0x19], R39 ;  /* 0x0000192704009986 */ /* 0x000fe2000c101124 */
[----:B------:R-:W-:Y:S02]  /*4020*/  ISETP.LT.OR P2, PT, R19, 0x9, !P2 ;  /* 0x000000091300780c */ /* 0x000fe40005741670 */
[----:B------:R-:W-:-:S07]  /*4030*/  ISETP.GE.AND P1, PT, R22, 0x29, PT ;  /* 0x000000291600780c */ /* 0x000fce0003f26270 */
[-C--:B------:R-:W-:Y:S02]  /*4040*/  @!P3 IMAD R41, R41, R57.reuse, RZ ;  /* 0x000000392929b224 */ /* 0x080fe400078e02ff */
[-C--:B-1----:R-:W-:Y:S02]  /*4050*/  @!P4 IMAD R11, R40, R57.reuse, RZ ;  /* 0x00000039280bc224 */ /* 0x082fe400078e02ff */
[----:B0-----:R-:W-:Y:S01]  /*4060*/  @!P2 IMAD R3, R42, R57, RZ ;  /* 0x000000392a03a224 */ /* 0x001fe200078e02ff */
[----:B------:R-:W-:Y:S01]  /*4070*/  @!P3 STG.E.U8 desc[UR36][R6.64+0x21], R41 ;  /* 0x000021290600b986 */ /* 0x000fe2000c101124 */
[C---:B------:R-:W-:Y:S02]  /*4080*/  ISETP.LT.OR P3, PT, R19.reuse, 0x9, !P0 ;  /* 0x000000091300780c */ /* 0x040fe40004761670 */
[----:B------:R-:W-:Y:S01]  /*4090*/  ISETP.GE.AND P0, PT, R22, 0x2a, PT ;  /* 0x0000002a1600780c */ /* 0x000fe20003f06270 */
[----:B------:R0:W-:Y:S01]  /*40a0*/  @!P4 STG.E.U8 desc[UR36][R6.64+0x20], R11 ;  /* 0x0000200b0600c986 */ /* 0x0001e2000c101124 */
[----:B------:R-:W-:-:S02]  /*40b0*/  ISETP.LT.OR P4, PT, R19, 0x1, !P1 ;  /* 0x000000011300780c */ /* 0x000fc40004f81670 */
[C---:B------:R-:W-:Y:S01]  /*40c0*/  ISETP.LT.OR P1, PT, R19.reuse, 0x9, !P1 ;  /* 0x000000091300780c */ /* 0x040fe20004f21670 */
[----:B------:R1:W-:Y:S01]  /*40d0*/  @!P2 STG.E.U8 desc[UR36][R4.64+0x20], R3 ;  /* 0x000020030400a986 */ /* 0x0003e2000c101124 */
[C---:B------:R-:W-:Y:S02]  /*40e0*/  ISETP.LT.OR P2, PT, R19.reuse, 0x1, !P0 ;  /* 0x000000011300780c */ /* 0x040fe40004741670 */
[----:B------:R-:W-:-:S03]  /*40f0*/  ISETP.LT.OR P0, PT, R19, 0x9, !P0 ;  /* 0x000000091300780c */ /* 0x000fc60004701670 */
[----:B------:R-:W-:-:S04]  /*4100*/  @!P3 IMAD R43, R43, R57, RZ ;  /* 0x000000392b2bb224 */ /* 0x000fc800078e02ff */
[-C--:B--2---:R-:W-:Y:S01]  /*4110*/  @!P4 IMAD R9, R44, R57.reuse, RZ ;  /* 0x000000392c09c224 */ /* 0x084fe200078e02ff */
[----:B------:R-:W-:Y:S01]  /*4120*/  @!P3 STG.E.U8 desc[UR36][R4.64+0x21], R43 ;  /* 0x0000212b0400b986 */ /* 0x000fe2000c101124 */
[----:B------:R-:W-:Y:S01]  /*4130*/  ISETP.GE.AND P3, PT, R22, 0x31, PT ;  /* 0x000000311600780c */ /* 0x000fe20003f66270 */
[-C--:B0-----:R-:W-:Y:S02]  /*4140*/  @!P1 IMAD R11, R46, R57.reuse, RZ ;  /* 0x000000392e0b9224 */ /* 0x081fe400078e02ff */
[-C--:B------:R-:W-:Y:S01]  /*4150*/  @!P2 IMAD R45, R45, R57.reuse, RZ ;  /* 0x000000392d2da224 */ /* 0x080fe200078e02ff */
[----:B------:R0:W-:Y:S01]  /*4160*/  @!P4 STG.E.U8 desc[UR36][R6.64+0x28], R9 ;  /* 0x000028090600c986 */ /* 0x0001e2000c101124 */
[----:B------:R-:W-:Y:S01]  /*4170*/  ISETP.LT.OR P4, PT, R19, 0x1, !P3 ;  /* 0x000000011300780c */ /* 0x000fe20005f81670 */
[----:B------:R-:W-:Y:S01]  /*4180*/  @!P0 IMAD R47, R47, R57, RZ ;  /* 0x000000392f2f8224 */ /* 0x000fe200078e02ff */
[----:B------:R-:W-:Y:S01]  /*4190*/  ISETP.LT.OR P3, PT, R19, 0x9, !P3 ;  /* 0x000000091300780c */ /* 0x000fe20005f61670 */
[----:B------:R-:W-:Y:S01]  /*41a0*/  @!P2 STG.E.U8 desc[UR36][R6.64+0x29], R45 ;  /* 0x0000292d0600a986 */ /* 0x000fe2000c101124 */
[----:B------:R-:W-:-:S03]  /*41b0*/  ISETP.GE.AND P2, PT, R22, 0x32, PT ;  /* 0x000000321600780c */ /* 0x000fc60003f46270 */
[----:B------:R-:W-:Y:S01]  /*41c0*/  @!P1 STG.E.U8 desc[UR36][R4.64+0x28], R11 ;  /* 0x0000280b04009986 */ /* 0x000fe2000c101124 */
[C---:B------:R-:W-:Y:S02]  /*41d0*/  ISETP.LT.OR P1, PT, R19.reuse, 0x1, !P2 ;  /* 0x000000011300780c */ /* 0x040fe40005721670 */
[----:B------:R-:W-:Y:S01]  /*41e0*/  ISETP.LT.OR P2, PT, R19, 0x9, !P2 ;  /* 0x000000091300780c */ /* 0x000fe20005741670 */
[----:B------:R-:W-:Y:S01]  /*41f0*/  @!P0 STG.E.U8 desc[UR36][R4.64+0x29], R47 ;  /* 0x0000292f04008986 */ /* 0x000fe2000c101124 */
[----:B------:R-:W-:Y:S01]  /*4200*/  ISETP.GE.AND P0, PT, R22, 0x3a, PT ;  /* 0x0000003a1600780c */ /* 0x000fe20003f06270 */
[-C--:B-1----:R-:W-:Y:S02]  /*4210*/  @!P4 IMAD R3, R48, R57.reuse, RZ ;  /* 0x000000393003c224 */ /* 0x082fe400078e02ff */
[----:B0-----:R-:W-:-:S03]  /*4220*/  @!P3 IMAD R9, R50, R57, RZ ;  /* 0x000000393209b224 */ /* 0x001fc600078e02ff */
[----:B------:R0:W-:Y:S01]  /*4230*/  @!P4 STG.E.U8 desc[UR36][R6.64+0x30], R3 ;  /* 0x000030030600c986 */ /* 0x0001e2000c101124 */
[----:B------:R-:W-:Y:S02]  /*4240*/  ISETP.GE.AND P4, PT, R22, 0x39, PT ;  /* 0x000000391600780c */ /* 0x000fe40003f86270 */
[-C--:B------:R-:W-:Y:S02]  /*4250*/  @!P1 IMAD R49, R49, R57.reuse, RZ ;  /* 0x0000003931319224 */ /* 0x080fe400078e02ff */
[----:B------:R-:W-:-:S03]  /*4260*/  @!P2 IMAD R51, R51, R57, RZ ;  /* 0x000000393333a224 */ /* 0x000fc600078e02ff */
[----:B------:R1:W-:Y:S01]  /*4270*/  @!P1 STG.E.U8 desc[UR36][R6.64+0x31], R49 ;  /* 0x0000313106009986 */ /* 0x0003e2000c101124 */
[C---:B------:R-:W-:Y:S02]  /*4280*/  ISETP.LT.OR P1, PT, R19.reuse, 0x1, !P0 ;  /* 0x000000011300780c */ /* 0x040fe40004721670 */
[C---:B------:R-:W-:Y:S01]  /*4290*/  ISETP.LT.OR P0, PT, R19.reuse, 0x9, !P0 ;  /* 0x000000091300780c */ /* 0x040fe20004701670 */
[----:B------:R1:W-:Y:S01]  /*42a0*/  @!P3 STG.E.U8 desc[UR36][R4.64+0x30], R9 ;  /* 0x000030090400b986 */ /* 0x0003e2000c101124 */
[C---:B------:R-:W-:Y:S02]  /*42b0*/  ISETP.LT.OR P3, PT, R19.reuse, 0x1, !P4 ;  /* 0x000000011300780c */ /* 0x040fe40006761670 */
[----:B------:R-:W-:Y:S01]  /*42c0*/  ISETP.LT.OR P4, PT, R19, 0x9, !P4 ;  /* 0x000000091300780c */ /* 0x000fe20006781670 */
[----:B------:R1:W-:Y:S06]  /*42d0*/  @!P2 STG.E.U8 desc[UR36][R4.64+0x31], R51 ;  /* 0x000031330400a986 */ /* 0x0003ec000c101124 */
[----:B------:R-:W-:-:S02]  /*42e0*/  @!P1 IMAD R53, R53, R57, RZ ;  /* 0x0000003935359224 */ /* 0x000fc400078e02ff */
[-C--:B------:R-:W-:Y:S02]  /*42f0*/  @!P0 IMAD R55, R55, R57.reuse, RZ ;  /* 0x0000003937378224 */ /* 0x080fe400078e02ff */
[-C--:B0-----:R-:W-:Y:S01]  /*4300*/  @!P3 IMAD R3, R52, R57.reuse, RZ ;  /* 0x000000393403b224 */ /* 0x081fe200078e02ff */
[----:B------:R1:W-:Y:S01]  /*4310*/  @!P1 STG.E.U8 desc[UR36][R6.64+0x39], R53 ;  /* 0x0000393506009986 */ /* 0x0003e2000c101124 */
[----:B------:R-:W-:-:S03]  /*4320*/  @!P4 IMAD R11, R54, R57, RZ ;  /* 0x00000039360bc224 */ /* 0x000fc600078e02ff */
[----:B------:R1:W-:Y:S04]  /*4330*/  @!P3 STG.E.U8 desc[UR36][R6.64+0x38], R3 ;  /* 0x000038030600b986 */ /* 0x0003e8000c101124 */
[----:B------:R1:W-:Y:S04]  /*4340*/  @!P4 STG.E.U8 desc[UR36][R4.64+0x38], R11 ;  /* 0x0000380b0400c986 */ /* 0x0003e8000c101124 */
[----:B------:R1:W-:Y:S02]  /*4350*/  @!P0 STG.E.U8 desc[UR36][R4.64+0x39], R55 ;  /* 0x0000393704008986 */ /* 0x0003e4000c101124 */
.L_x_103:
[----:B------:R-:W-:Y:S05]  /*4360*/  BSYNC B0 ;  /* 0x0000000000007941 */ /* 0x000fea0003800000 */
.L_x_37:
[----:B01-3--:R-:W3:Y:S01]  /*4370*/  LDL.64 R4, [R1] ;  /* 0x0000000001047983 */ /* 0x00bee20000100a00 */
[----:B------:R-:W-:Y:S01]  /*4380*/  ULDC.64 UR4, c[0x0][0x650] ;  /* 0x0001940000047ab9 */ /* 0x000fe20000000a00 */
[----:B------:R-:W-:Y:S02]  /*4390*/  IMAD.U32 R0, RZ, RZ, UR44 ;  /* 0x0000002cff007e24 */ /* 0x000fe4000f8e00ff */
[----:B------:R-:W-:Y:S02]  /*43a0*/  IMAD.MOV.U32 R22, RZ, RZ, -0x1 ;  /* 0xffffffffff167424 */ /* 0x000fe400078e00ff */
[----:B------:R0:W-:Y:S01]  /*43b0*/  SYNCS.ARRIVE.TRANS64.A1T0 RZ, [R0+UR47], RZ ;  /* 0x000000ff00ff79a7 */ /* 0x0001e2000810002f */
[----:B------:R-:W-:Y:S02]  /*43c0*/  IMAD.MOV.U32 R19, RZ, RZ, -0x1 ;  /* 0xffffffffff137424 */ /* 0x000fe400078e00ff */
[----:B------:R-:W-:Y:S01]  /*43d0*/  IMAD.MOV.U32 R18, RZ, RZ, -0x1 ;  /* 0xffffffffff127424 */ /* 0x000fe200078e00ff */
[----:B0-----:R-:W-:-:S02]  /*43e0*/  PRMT R0, RZ, 0x7610, R0 ;  /* 0x00007610ff007816 */ /* 0x001fc40000000000 */
[----:B---3--:R-:W-:-:S05]  /*43f0*/  LEA R16, P0, R4, R16, 0x1 ;  /* 0x0000001004107211 */ /* 0x008fca00078008ff */
[----:B------:R-:W-:Y:S01]  /*4400*/  IMAD.X R17, R66, 0x1, R17, P0 ;  /* 0x0000000142117824 */ /* 0x000fe200000e0611 */
[----:B------:R-:W-:-:S04]  /*4410*/  ISETP.GE.U32.AND P0, PT, R16, UR4, PT ;  /* 0x0000000410007c0c */ /* 0x000fc8000bf06070 */
[----:B------:R-:W-:-:S13]  /*4420*/  ISETP.GE.U32.AND.EX P0, PT, R17, UR5, PT, P0 ;  /* 0x0000000511007c0c */ /* 0x000fda000bf06100 */
[----:B------:R-:W-:Y:S05]  /*4430*/  @P0 BRA `(.L_x_104) ;  /* 0x00000004004c0947 */ /* 0x000fea0003800000 */
[----:B------:R-:W0:Y:S01]  /*4440*/  LDC.64 R10, c[0x0][0x628] ;  /* 0x00018a00ff0a7b82 */ /* 0x000e220000000a00 */
[----:B------:R-:W1:Y:S01]  /*4450*/  S2R R12, SR_CTAID.X ;  /* 0x00000000000c7919 */ /* 0x000e620000002500 */
[----:B------:R-:W-:Y:S02]  /*4460*/  IMAD.MOV.U32 R8, RZ, RZ, R16 ;  /* 0x000000ffff087224 */ /* 0x000fe400078e0010 */
[----:B------:R-:W-:Y:S01]  /*4470*/  IMAD.MOV.U32 R9, RZ, RZ, R17 ;  /* 0x000000ffff097224 */ /* 0x000fe200078e0011 */
[----:B------:R-:W3:Y:S03]  /*4480*/  S2R R19, SR_CTAID.Y ;  /* 0x0000000000137919 */ /* 0x000ee60000002600 */
[----:B------:R-:W1:Y:S08]  /*4490*/  LDC R0, c[0x0][0x630] ;  /* 0x00018c00ff007b82 */ /* 0x000e700000000800 */
[----:B------:R-:W1:Y:S01]  /*44a0*/  LDC.64 R14, c[0x0][0x620] ;  /* 0x00018800ff0e7b82 */ /* 0x000e620000000a00 */
[----:B0-----:R-:W-:-:S04]  /*44b0*/  ISETP.NE.U32.AND P0, PT, R10, RZ, PT ;  /* 0x000000ff0a00720c */ /* 0x001fc80003f05070 */
[----:B------:R-:W-:-:S13]  /*44c0*/  ISETP.NE.AND.EX P0, PT, R11, RZ, PT, P0 ;  /* 0x000000ff0b00720c */ /* 0x000fda0003f05300 */
[----:B-1-3--:R-:W-:Y:S05]  /*44d0*/  @!P0 BRA `(.L_x_105) ;  /* 0x0000000000288947 */ /* 0x00afea0003800000 */
[----:B------:R-:W0:Y:S02]  /*44e0*/  LDC R3, c[0x0][0x634] ;  /* 0x00018d00ff037b82 */ /* 0x000e240000000800 */
[----:B0-----:R-:W-:-:S05]  /*44f0*/  IADD3 R3, P0, R16, R3, RZ ;  /* 0x0000000310037210 */ /* 0x001fca0007f1e0ff */
[----:B------:R-:W-:-:S04]  /*4500*/  IMAD.X R13, RZ, RZ, R17, P0 ;  /* 0x000000ffff0d7224 */ /* 0x000fc800000e0611 */
[----:B------:R-:W-:-:S04]  /*4510*/  IMAD.WIDE.U32 R4, R13, R10, RZ ;  /* 0x0000000a0d047225 */ /* 0x000fc800078e00ff */
[----:B--2-4-:R-:W-:-:S04]  /*4520*/  IMAD.WIDE.U32 R6, P0, R3, R11, R4 ;  /* 0x0000000b03067225 */ /* 0x014fc80007800004 */
[----:B------:R-:W-:-:S04]  /*4530*/  IMAD.WIDE.U32 R4, R3, R10, RZ ;  /* 0x0000000a03047225 */ /* 0x000fc800078e00ff */
[----:B------:R-:W-:Y:S01]  /*4540*/  IMAD.X R9, RZ, RZ, RZ, P0 ;  /* 0x000000ffff097224 */ /* 0x000fe200000e06ff */
[----:B------:R-:W-:Y:S01]  /*4550*/  IADD3 RZ, P0, R5, R6, RZ ;  /* 0x0000000605ff7210 */ /* 0x000fe20007f1e0ff */
[----:B------:R-:W-:-:S04]  /*4560*/  IMAD.MOV.U32 R8, RZ, RZ, R7 ;  /* 0x000000ffff087224 */ /* 0x000fc800078e0007 */
[----:B------:R-:W-:-:S08]  /*4570*/  IMAD.WIDE.U32.X R8, R13, R11, R8, P0 ;  /* 0x0000000b0d087225 */ /* 0x000fd000000e0408 */
.L_x_105:
[-CC-:B------:R-:W-:Y:S01]  /*4580*/  SHF.R.U64 R18, R8, R0.reuse, R9.reuse ;  /* 0x0000000008127219 */ /* 0x180fe20000001209 */
[----:B--2---:R-:W0:Y:S01]  /*4590*/  LDC.64 R24, c[0x0][0x640] ;  /* 0x00019000ff187b82 */ /* 0x004e220000000a00 */
[----:B------:R-:W-:Y:S01]  /*45a0*/  SHF.R.U32.HI R0, RZ, R0, R9 ;  /* 0x00000000ff007219 */ /* 0x000fe20000011609 */
[----:B------:R-:W-:Y:S01]  /*45b0*/  ULDC UR4, c[0x0][0x150] ;  /* 0x0000540000047ab9 */ /* 0x000fe20000000800 */
[----:B------:R-:W-:Y:S02]  /*45c0*/  IADD3 R3, P0, RZ, -R18, RZ ;  /* 0x80000012ff037210 */ /* 0x000fe40007f1e0ff */
[----:B----4-:R-:W-:-:S03]  /*45d0*/  I2FP.F32.U32 R7, R12 ;  /* 0x0000000c00077245 */ /* 0x010fc60000201000 */
[----:B------:R-:W1:Y:S01]  /*45e0*/  LDC R6, c[0x0][0x618] ;  /* 0x00018600ff067b82 */ /* 0x000e620000000800 */
[----:B------:R-:W-:Y:S02]  /*45f0*/  IMAD.X R5, RZ, RZ, ~R0, P0 ;  /* 0x000000ffff057224 */ /* 0x000fe400000e0e00 */
[----:B------:R-:W-:Y:S01]  /*4600*/  FMUL R7, R7, UR4 ;  /* 0x0000000407077c20 */ /* 0x000fe20008400000 */
[----:B------:R-:W-:Y:S01]  /*4610*/  ULDC UR4, c[0x0][0x154] ;  /* 0x0000550000047ab9 */ /* 0x000fe20000000800 */
[-C--:B------:R-:W-:Y:S02]  /*4620*/  IMAD R0, R5, R14.reuse, RZ ;  /* 0x0000000e05007224 */ /* 0x080fe400078e02ff */
[C---:B------:R-:W-:Y:S01]  /*4630*/  IMAD.WIDE.U32 R4, R3.reuse, R14, R16 ;  /* 0x0000000e03047225 */ /* 0x040fe200078e0010 */
[----:B------:R-:W2:Y:S01]  /*4640*/  LDC R11, c[0x0][0x608] ;  /* 0x00018200ff0b7b82 */ /* 0x000ea20000000800 */
[----:B------:R-:W3:Y:S02]  /*4650*/  F2I.U32.TRUNC.NTZ R7, R7 ;  /* 0x0000000700077305 */ /* 0x000ee4000020f000 */
[----:B------:R-:W-:-:S04]  /*4660*/  IMAD R3, R3, R15, R0 ;  /* 0x0000000f03037224 */ /* 0x000fc800078e0200 */
[----:B------:R-:W-:Y:S01]  /*4670*/  IMAD.IADD R3, R5, 0x1, R3 ;  /* 0x0000000105037824 */ /* 0x000fe200078e0203 */
[----:B------:R-:W4:Y:S01]  /*4680*/  LDC R8, c[0x0][0x658] ;  /* 0x00019600ff087b82 */ /* 0x000f220000000800 */
[----:B------:R-:W-:Y:S02]  /*4690*/  I2FP.F32.U32 R5, R19 ;  /* 0x0000001300057245 */ /* 0x000fe40000201000 */
[----:B0-----:R-:W-:-:S04]  /*46a0*/  ISETP.NE.U32.AND P0, PT, R24, RZ, PT ;  /* 0x000000ff1800720c */ /* 0x001fc80003f05070 */
[----:B------:R-:W-:Y:S01]  /*46b0*/  ISETP.NE.AND.EX P0, PT, R25, RZ, PT, P0 ;  /* 0x000000ff1900720c */ /* 0x000fe20003f05300 */
[----:B------:R-:W0:Y:S01]  /*46c0*/  LDC R9, c[0x0][0x144] ;  /* 0x00005100ff097b82 */ /* 0x000e220000000800 */
[-C--:B-1----:R-:W-:Y:S01]  /*46d0*/  SHF.R.U32.HI R0, RZ, R6.reuse, R3 ;  /* 0x00000006ff007219 */ /* 0x082fe20000011603 */
[----:B---3--:R-:W-:Y:S01]  /*46e0*/  IMAD.MOV R7, RZ, RZ, -R7 ;  /* 0x000000ffff077224 */ /* 0x008fe200078e0a07 */
[----:B------:R-:W-:Y:S01]  /*46f0*/  SHF.R.U64 R13, R4, R6, R3 ;  /* 0x00000006040d7219 */ /* 0x000fe20000001203 */
[----:B------:R-:W-:-:S04]  /*4700*/  FMUL R6, R5, UR4 ;  /* 0x0000000405067c20 */ /* 0x000fc80008400000 */
[----:B------:R-:W1:Y:S01]  /*4710*/  LDC R14, c[0x0][0x148] ;  /* 0x00005200ff0e7b82 */ /* 0x000e620000000800 */
[-CC-:B--2---:R-:W-:Y:S02]  /*4720*/  SHF.R.U64 R10, R13, R11.reuse, R0.reuse ;  /* 0x0000000b0d0a7219 */ /* 0x184fe40000001200 */
[----:B------:R-:W-:Y:S02]  /*4730*/  SHF.R.U32.HI R3, RZ, R11, R0 ;  /* 0x0000000bff037219 */ /* 0x000fe40000011600 */
[----:B------:R2:W3:Y:S03]  /*4740*/  F2I.U32.TRUNC.NTZ R0, R6 ;  /* 0x0000000600007305 */ /* 0x0004e6000020f000 */
[----:B------:R-:W1:Y:S01]  /*4750*/  LDC R20, c[0x0][0x648] ;  /* 0x00019200ff147b82 */ /* 0x000e620000000800 */
[-CC-:B----4-:R-:W-:Y:S02]  /*4760*/  SHF.R.U64 R15, R10, R8.reuse, R3.reuse ;  /* 0x000000080a0f7219 */ /* 0x190fe40000001203 */
[----:B------:R-:W-:-:S03]  /*4770*/  SHF.R.U32.HI R5, RZ, R8, R3 ;  /* 0x00000008ff057219 */ /* 0x000fc60000011603 */
[----:B------:R-:W-:Y:S02]  /*4780*/  IMAD.MOV.U32 R4, RZ, RZ, R15 ;  /* 0x000000ffff047224 */ /* 0x000fe400078e000f */
[----:B------:R-:W4:Y:S01]  /*4790*/  LDC R26, c[0x0][0x638] ;  /* 0x00018e00ff1a7b82 */ /* 0x000f220000000800 */
[----:B0-----:R-:W-:-:S07]  /*47a0*/  IMAD R21, R9, R7, R12 ;  /* 0x0000000709157224 */ /* 0x001fce00078e020c */
[----:B------:R-:W0:Y:S08]  /*47b0*/  LDC R27, c[0x0][0x610] ;  /* 0x00018400ff1b7b82 */ /* 0x000e300000000800 */
[----:B------:R-:W0:Y:S01]  /*47c0*/  LDC R28, c[0x0][0x600] ;  /* 0x00018000ff1c7b82 */ /* 0x000e220000000800 */
[----:B--23--:R-:W-:Y:S05]  /*47d0*/  @!P0 BRA `(.L_x_106) ;  /* 0x0000000000288947 */ /* 0x00cfea0003800000 */
        /* <DEDUP_REMOVED lines=10> */
.L_x_106:
[----:B------:R-:W-:Y:S02]  /*4880*/  ISETP.NE.AND P0, PT, R2, 0x1, PT ;  /* 0x000000010200780c */ /* 0x000fe40003f05270 */
[----:B-1----:R-:W-:Y:S01]  /*4890*/  SHF.R.U64 R3, R4, R20, R5 ;  /* 0x0000001404037219 */ /* 0x002fe20000001205 */
[----:B------:R-:W-:Y:S01]  /*48a0*/  IMAD.MOV R5, RZ, RZ, -R0 ;  /* 0x000000ffff057224 */ /* 0x000fe200078e0a00 */
[----:B------:R-:W-:-:S03]  /*48b0*/  LOP3.LUT R0, R10, R69, RZ, 0xc0, !PT ;  /* 0x000000450a007212 */ /* 0x000fc600078ec0ff */
[----:B------:R-:W-:Y:S02]  /*48c0*/  IMAD.MOV R4, RZ, RZ, -R3 ;  /* 0x000000ffff047224 */ /* 0x000fe400078e0a03 */
[----:B------:R-:W-:Y:S01]  /*48d0*/  IMAD R22, R59, R3, R0 ;  /* 0x000000033b167224 */ /* 0x000fe200078e0200 */
[----:B------:R-:W-:Y:S01]  /*48e0*/  LOP3.LUT R3, R13, R68, RZ, 0xc0, !PT ;  /* 0x000000440d037212 */ /* 0x000fe200078ec0ff */
[----:B----4-:R-:W-:Y:S02]  /*48f0*/  IMAD R0, R4, R26, R15 ;  /* 0x0000001a04007224 */ /* 0x010fe400078e020f */
[----:B------:R-:W-:Y:S02]  /*4900*/  @P0 IMAD R21, R14, R5, R19 ;  /* 0x000000050e150224 */ /* 0x000fe400078e0213 */
[----:B0-----:R-:W-:Y:S02]  /*4910*/  IMAD R3, R0, R28, R3 ;  /* 0x0000001c00037224 */ /* 0x001fe400078e0203 */
[----:B------:R-:W-:-:S02]  /*4920*/  IMAD R22, R22, R27, R21 ;  /* 0x0000001b16167224 */ /* 0x000fc400078e0215 */
[----:B------:R-:W-:-:S03]  /*4930*/  IMAD.MOV.U32 R4, RZ, RZ, 0x1 ;  /* 0x00000001ff047424 */ /* 0x000fc600078e00ff */
[----:B------:R-:W-:Y:S02]  /*4940*/  SEL R19, R3, R22, !P0 ;  /* 0x0000001603137207 */ /* 0x000fe40004000000 */
[----:B------:R-:W-:Y:S02]  /*4950*/  PRMT R0, R4, 0x7610, R0 ;  /* 0x0000761004007816 */ /* 0x000fe40000000000 */
[----:B------:R-:W-:-:S07]  /*4960*/  SEL R22, R22, R3, !P0 ;  /* 0x0000000316167207 */ /* 0x000fce0004000000 */
.L_x_104:
[----:B------:R-:W-:Y:S01]  /*4970*/  LOP3.LUT P0, RZ, R0, 0xff, RZ, 0xc0, !PT ;  /* 0x000000ff00ff7812 */ /* 0x000fe2000780c0ff */
[----:B------:R-:W-:Y:S01]  /*4980*/  USHF.R.U32.HI UR4, URZ, 0x3, UR39 ;  /* 0x000000033f047899 */ /* 0x000fe20008011627 */
[----:B------:R-:W-:-:S03]  /*4990*/  LOP3.LUT R74, R74, 0x1, RZ, 0x3c, !PT ;  /* 0x000000014a4a7812 */ /* 0x000fc600078e3cff */
[----:B------:R-:W-:-:S04]  /*49a0*/  UIMAD.WIDE.U32 UR4, UR4, 0x24924925, URZ ;  /* 0x24924925040478a5 */ /* 0x000fc8000f8e003f */
[----:B------:R-:W-:-:S04]  /*49b0*/  UIMAD UR39, UR5, -0x38, UR39 ;  /* 0xffffffc8052778a4 */ /* 0x000fc8000f8e0227 */
[----:B------:R-:W-:Y:S08]  /*49c0*/  @P0 BRA `(.L_x_107) ;  /* 0xffffffd400180947 */ /* 0x000ff0000383ffff */
[----:B------:R-:W-:Y:S05]  /*49d0*/  EXIT ;  /* 0x000000000000794d */ /* 0x000fea0003800000 */
.L_x_18:
[----:B------:R-:W-:-:S08]  /*49e0*/  ISETP.NE.AND P0, PT, R14, RZ, PT ;  /* 0x000000ff0e00720c */ /* 0x000fd00003f05270 */
[----:B0-----:R-:W0:-:S00]  /*49f0*/  USETMAXREG.DEALLOC.CTAPOOL 0x28 ;  /* 0x00000028000079c8 */ /* 0x001e0000080e0500 */
[----:B------:R-:W-:Y:S05]  /*4a00*/  @P0 EXIT ;  /* 0x000000000000094d */ /* 0x000fea0003800000 */
[----:B0-----:R-:W-:Y:S01]  /*4a10*/  LOP3.LUT P0, RZ, R3, 0xff, RZ, 0xc0, !PT ;  /* 0x000000ff03ff7812 */ /* 0x001fe2000780c0ff */
[----:B------:R-:W-:Y:S02]  /*4a20*/  IMAD.MOV.U32 R3, RZ, RZ, 0x1 ;  /* 0x00000001ff037424 */ /* 0x000fe400078e00ff */
[----:B------:R-:W-:-:S10]  /*4a30*/  IMAD.MOV.U32 R8, RZ, RZ, RZ ;  /* 0x000000ffff087224 */ /* 0x000fd400078e00ff */
[----:B------:R-:W-:Y:S05]  /*4a40*/  @!P0 BRA `(.L_x_108) ;  /* 0x0000000c002c8947 */ /* 0x000fea0003800000 */
[----:B------:R-:W0:Y:S01]  /*4a50*/  S2UR UR8, SR_CgaCtaId ;  /* 0x00000000000879c3 */ /* 0x000e220000008800 */
[----:B------:R-:W-:Y:S01]  /*4a60*/  LOP3.LUT P0, RZ, R4, 0x1f, RZ, 0xc0, !PT ;  /* 0x0000001f04ff7812 */ /* 0x000fe2000780c0ff */
[----:B------:R-:W-:Y:S01]  /*4a70*/  ULDC UR5, c[0x0][0x658] ;  /* 0x0001960000057ab9 */ /* 0x000fe20000000800 */
[----:B------:R-:W-:Y:S01]  /*4a80*/  UMOV UR6, 0xffffffff ;  /* 0xffffffff00067882 */ /* 0x000fe20000000000 */
[----:B------:R-:W-:Y:S01]  /*4a90*/  BSSY B0, `(.L_x_108) ;  /* 0x00000c6000007945 */ /* 0x000fe20003800000 */
[----:B------:R-:W-:Y:S01]  /*4aa0*/  USHF.L.U32 UR6, UR6, UR5, URZ ;  /* 0x0000000506067299 */ /* 0x000fe2000800063f */
[C---:B------:R-:W-:Y:S01]  /*4ab0*/  ISETP.NE.AND P2, PT, R5.reuse, RZ, PT ;  /* 0x000000ff0500720c */ /* 0x040fe20003f45270 */
[----:B------:R-:W-:Y:S01]  /*4ac0*/  IMAD.MOV.U32 R10, RZ, RZ, 0x1 ;  /* 0x00000001ff0a7424 */ /* 0x000fe200078e00ff */
[----:B------:R-:W-:Y:S01]  /*4ad0*/  ISETP.NE.OR P0, PT, R5, RZ, !P0 ;  /* 0x000000ff0500720c */ /* 0x000fe20004705670 */
[----:B------:R-:W-:Y:S01]  /*4ae0*/  IMAD.MOV.U32 R3, RZ, RZ, 0x1 ;  /* 0x00000001ff037424 */ /* 0x000fe200078e00ff */
[----:B------:R-:W-:Y:S01]  /*4af0*/  LOP3.LUT R9, R23, 0x2, RZ, 0xfc, !PT ;  /* 0x0000000217097812 */ /* 0x000fe200078efcff */
[----:B------:R-:W-:Y:S01]  /*4b00*/  IMAD.MOV.U32 R8, RZ, RZ, RZ ;  /* 0x000000ffff087224 */ /* 0x000fe200078e00ff */
[----:B------:R-:W-:Y:S01]  /*4b10*/  ULDC UR4, c[0x0][0x600] ;  /* 0x0001800000047ab9 */ /* 0x000fe20000000800 */
[----:B------:R-:W-:Y:S01]  /*4b20*/  UMOV UR7, 0x1 ;  /* 0x0000000100077882 */ /* 0x000fe20000000000 */
[----:B------:R-:W-:-:S02]  /*4b30*/  UIADD3 UR22, UR40, 0x1, URZ ;  /* 0x0000000128167890 */ /* 0x000fc4000fffe03f */
[----:B------:R-:W-:Y:S02]  /*4b40*/  UIADD3 UR14, UR4, -0x1, URZ ;  /* 0xffffffff040e7890 */ /* 0x000fe4000fffe03f */
[----:B------:R-:W-:Y:S02]  /*4b50*/  USHF.L.U32 UR16, UR7, UR5, URZ ;  /* 0x0000000507107299 */ /* 0x000fe4000800063f */
[----:B------:R-:W-:Y:S01]  /*4b60*/  ULOP3.LUT UR15, URZ, UR6, URZ, 0x33, !UPT ;  /* 0x000000063f0f7292 */ /* 0x000fe2000f8e333f */
[----:B------:R-:W-:Y:S01]  /*4b70*/  ULDC.64 UR20, c[0x0][0x198] ;  /* 0x0000660000147ab9 */ /* 0x000fe20000000a00 */
[----:B0-----:R-:W-:-:S05]  /*4b80*/  IMAD.U32 R11, RZ, RZ, UR8 ;  /* 0x00000008ff0b7e24 */ /* 0x001fca000f8e00ff */
[----:B------:R-:W-:-:S07]  /*4b90*/  LEA R12, R11, 0x480, 0x8 ;  /* 0x000004800b0c7811 */ /* 0x000fce00078e40ff */
.L_x_120:
[----:B------:R-:W-:-:S03]  /*4ba0*/  UMOV UR4, 0xffffffff ;  /* 0xffffffff00047882 */ /* 0x000fc60000000000 */
[----:B------:R-:W-:Y:S05]  /*4bb0*/  BRA.DIV UR4, `(.L_x_109) ;  /* 0x0000002e043c7947 */ /* 0x000fea000b800000 */
[----:B------:R-:W-:-:S13]  /*4bc0*/  ELECT P6, URZ, PT ;  /* 0x00000000003f782f */ /* 0x000fda00038c0000 */
.L_x_185:
[----:B------:R-:W0:Y:S01]  /*4bd0*/  LDC R4, c[0x0][0x28c] ;  /* 0x0000a300ff047b82 */ /* 0x000e220000000800 */
[----:B------:R-:W-:Y:S01]  /*4be0*/  BSSY B1, `(.L_x_110) ;  /* 0x000003b000017945 */ /* 0x000fe20003800000 */
[----:B0-----:R-:W-:-:S13]  /*4bf0*/  ISETP.LT.OR P6, PT, R4, 0x1, !P6 ;  /* 0x000000010400780c */ /* 0x001fda00077c1670 */
[----:B------:R-:W-:Y:S05]  /*4c00*/  @P6 BRA `(.L_x_111) ;  /* 0x0000000000e06947 */ /* 0x000fea0003800000 */
[----:B------:R-:W-:Y:S02]  /*4c10*/  IMAD R11, R22, 0x8, R11 ;  /* 0x00000008160b7824 */ /* 0x000fe400078e020b */
[----:B------:R-:W-:Y:S02]  /*4c20*/  IMAD.SHL.U32 R19, R19, 0x40, RZ ;  /* 0x0000004013137824 */ /* 0x000fe400078e00ff */
[----:B------:R-:W-:Y:S02]  /*4c30*/  IMAD.MOV.U32 R20, RZ, RZ, RZ ;  /* 0x000000ffff147224 */ /* 0x000fe400078e00ff */
[----:B------:R-:W-:Y:S02]  /*4c40*/  IMAD.U32 R21, RZ, RZ, UR22 ;  /* 0x00000016ff157e24 */ /* 0x000fe4000f8e00ff */
[----:B------:R-:W-:Y:S02]  /*4c50*/  IMAD.MOV.U32 R4, RZ, RZ, R3 ;  /* 0x000000ffff047224 */ /* 0x000fe400078e0003 */
[----:B------:R-:W-:-:S02]  /*4c60*/  IMAD.MOV.U32 R5, RZ, RZ, R8 ;  /* 0x000000ffff057224 */ /* 0x000fc400078e0008 */
[----:B------:R-:W-:-:S07]  /*4c70*/  IMAD.SHL.U32 R13, R11, 0x8, RZ ;  /* 0x000000080b0d7824 */ /* 0x000fce00078e00ff */
.L_x_115:
[----:B------:R-:W0:Y:S01]  /*4c80*/  S2UR UR4, SR_CgaCtaId ;  /* 0x00000000000479c3 */ /* 0x000e220000008800 */
[----:B------:R-:W-:-:S07]  /*4c90*/  MOV R6, 0x400 ;  /* 0x0000040000067802 */ /* 0x000fce0000000f00 */
[----:B------:R-:W1:Y:S01]  /*4ca0*/  @!P2 LDC R7, c[0x0][0x500] ;  /* 0x00014000ff07ab82 */ /* 0x000e620000000800 */
[----:B0-----:R-:W-:-:S05]  /*4cb0*/  IMAD.U32 R11, RZ, RZ, UR4 ;  /* 0x00000004ff0b7e24 */ /* 0x001fca000f8e00ff */
[----:B------:R-:W-:Y:S02]  /*4cc0*/  LEA R14, R11, R6, 0x18 ;  /* 0x000000060b0e7211 */ /* 0x000fe400078ec0ff */
[----:B------:R-:W-:-:S03]  /*4cd0*/  SHF.L.U32 R6, R4, 0x1f, RZ ;  /* 0x0000001f04067819 */ /* 0x000fc600000006ff */
[----:B------:R-:W-:-:S04]  /*4ce0*/  IMAD R15, R5, 0x8, R14 ;  /* 0x00000008050f7824 */ /* 0x000fc800078e020e */
[----:B------:R-:W0:Y:S02]  /*4cf0*/  SYNCS.PHASECHK.TRANS64.TRYWAIT P1, [R15+URZ+0x1c0], R6 ;  /* 0x0001c0060f0075a7 */ /* 0x000e24000802017f */
[----:B01----:R-:W-:Y:S05]  /*4d00*/  @!P1 BRA `(.L_x_112) ;  /* 0x0000002c00089947 */ /* 0x003fea0003800000 */
.L_x_186:
[----:B0-----:R-:W-:Y:S01]  /*4d10*/  PRMT R6, R9, 0x9910, RZ ;  /* 0x0000991009067816 */ /* 0x001fe200000000ff */
[----:B------:R0:W-:Y:S03]  /*4d20*/  @!P2 SYNCS.ARRIVE.TRANS64 RZ, [R15+URZ], R7 ;  /* 0x000000070fffa9a7 */ /* 0x0001e6000800003f */
[----:B------:R-:W-:-:S13]  /*4d30*/  ISETP.NE.AND P1, PT, R6, 0x2, PT ;  /* 0x000000020600780c */ /* 0x000fda0003f25270 */
[----:B0-----:R-:W-:Y:S05]  /*4d40*/  @P1 BRA `(.L_x_113) ;  /* 0x0000000000041947 */ /* 0x001fea0003800000 */
[----:B------:R-:W-:Y:S01]  /*4d50*/  BPT.TRAP 0x1 ;  /* 0x000000040000795c */ /* 0x000fe20000300000 */
.L_x_113:
[----:B------:R-:W-:Y:S05]  /*4d60*/  @P0 BRA `(.L_x_114) ;  /* 0x0000000000040947 */ /* 0x000fea0003800000 */
[----:B------:R-:W-:Y:S01]  /*4d70*/  BPT.TRAP 0x1 ;  /* 0x000000040000795c */ /* 0x000fe20000300000 */
.L_x_114:
[C---:B------:R-:W-:Y:S01]  /*4d80*/  IMAD R6, R5.reuse, 0x800, R12 ;  /* 0x0000080005067824 */ /* 0x040fe200078e020c */
[----:B------:R-:W-:Y:S01]  /*4d90*/  R2UR UR8, R14 ;  /* 0x000000000e0872ca */ /* 0x000fe200000e0000 */
[----:B------:R-:W-:Y:S01]  /*4da0*/  IMAD R14, R5, 0x800, R14 ;  /* 0x00000800050e7824 */ /* 0x000fe200078e020e */
[----:B------:R-:W-:Y:S01]  /*4db0*/  R2UR UR17, R13 ;  /* 0x000000000d1172ca */ /* 0x000fe200000e0000 */
[----:B------:R-:W-:Y:S01]  /*4dc0*/  VIADD R21, R21, 0xffffffff ;  /* 0xffffffff15157836 */ /* 0x000fe20000000000 */
[----:B------:R-:W-:Y:S01]  /*4dd0*/  R2UR UR5, R6 ;  /* 0x00000000060572ca */ /* 0x000fe200000e0000 */
[----:B------:R-:W-:Y:S01]  /*4de0*/  UIADD3 UR4, UP0, UR20, 0xf0, URZ ;  /* 0x000000f014047890 */ /* 0x000fe2000ff1e03f */
[----:B------:R-:W-:Y:S01]  /*4df0*/  R2UR UR11, R14 ;  /* 0x000000000e0b72ca */ /* 0x000fe200000e0000 */
[----:B------:R-:W-:Y:S01]  /*4e00*/  UIADD3 UR24, UP1, UR20, 0x1f0, URZ ;  /* 0x000001f014187890 */ /* 0x000fe2000ff3e03f */
[----:B------:R-:W-:Y:S01]  /*4e10*/  R2UR UR9, R15 ;  /* 0x000000000f0972ca */ /* 0x000fe200000e0000 */
[----:B------:R-:W-:Y:S01]  /*4e20*/  VIADD R5, R5, 0x1 ;  /* 0x0000000105057836 */ /* 0x000fe20000000000 */
[----:B------:R-:W-:Y:S01]  /*4e30*/  R2UR UR10, R20 ;  /* 0x00000000140a72ca */ /* 0x000fe200000e0000 */
[----:B------:R-:W-:Y:S01]  /*4e40*/  UIADD3.X UR25, URZ, UR21, URZ, UP1, !UPT ;  /* 0x000000153f197290 */ /* 0x000fe20008ffe43f */
[----:B------:R-:W-:Y:S01]  /*4e50*/  R2UR UR12, R18 ;  /* 0x00000000120c72ca */ /* 0x000fe200000e0000 */
[----:B------:R-:W-:Y:S01]  /*4e60*/  UMOV UR19, 0xff0000 ;  /* 0x00ff000000137882 */ /* 0x000fe20000000000 */
[----:B------:R-:W-:Y:S01]  /*4e70*/  R2UR UR18, R19 ;  /* 0x00000000131272ca */ /* 0x000fe200000e0000 */
[----:B------:R-:W-:Y:S01]  /*4e80*/  UMOV UR6, 0x0 ;  /* 0x0000000000067882 */ /* 0x000fe20000000000 */
[----:B------:R-:W-:Y:S01]  /*4e90*/  ISETP.GT.AND P3, PT, R21, 0x1, PT ;  /* 0x000000011500780c */ /* 0x000fe20003f64270 */
[----:B------:R-:W-:Y:S01]  /*4ea0*/  UIADD3 UR8, UR8, UR5, URZ ;  /* 0x0000000508087290 */ /* 0x000fe2000fffe03f */
[C---:B------:R-:W-:Y:S01]  /*4eb0*/  ISETP.NE.AND P1, PT, R5.reuse, 0x38, PT ;  /* 0x000000380500780c */ /* 0x040fe20003f25270 */
[----:B------:R-:W-:Y:S01]  /*4ec0*/  UIADD3.X UR5, URZ, UR21, URZ, UP0, !UPT ;  /* 0x000000153f057290 */ /* 0x000fe200087fe43f */
[----:B------:R-:W-:Y:S01]  /*4ed0*/  VIADD R20, R20, 0x20 ;  /* 0x0000002014147836 */ /* 0x000fe20000000000 */
[----:B------:R-:W-:Y:S01]  /*4ee0*/  UIADD3 UR13, UR11, 0x1c480, URZ ;  /* 0x0001c4800b0d7890 */ /* 0x000fe2000fffe03f */
[----:B------:R-:W-:Y:S01]  /*4ef0*/  SEL R7, RZ, 0x1, P1 ;  /* 0x00000001ff077807 */ /* 0x000fe20000800000 */
[----:B------:R-:W-:Y:S01]  /*4f00*/  UMOV UR7, 0x10000000 ;  /* 0x1000000000077882 */ /* 0x000fe20000000000 */
[----:B------:R-:W-:Y:S01]  /*4f10*/  UMOV UR11, UR17 ;  /* 0x00000011000b7c82 */ /* 0x000fe20008000000 */
[----:B------:R-:W-:-:S02]  /*4f20*/  SEL R5, R5, RZ, P1 ;  /* 0x000000ff05057207 */ /* 0x000fc40000800000 */
[----:B------:R-:W-:Y:S01]  /*4f30*/  LOP3.LUT R4, R4, R7, RZ, 0x3c, !PT ;  /* 0x0000000704047212 */ /* 0x000fe200078e3cff */
[----:B------:R0:W-:Y:S02]  /*4f40*/  UTMALDG.3D.MULTICAST [UR8], [UR4], UR19, desc[UR6] ;  /* 0x00000608040073b4 */ /* 0x0001e40008011813 */
[----:B0-----:R-:W-:Y:S01]  /*4f50*/  UMOV UR8, UR13 ;  /* 0x0000000d00087c82 */ /* 0x001fe20008000000 */
[----:B------:R-:W-:Y:S02]  /*4f60*/  UMOV UR11, UR18 ;  /* 0x00000012000b7c82 */ /* 0x000fe40008000000 */
[----:B------:R0:W-:Y:S02]  /*4f70*/  UTMALDG.3D [UR8], [UR24], desc[UR6] ;  /* 0x00000608180075b4 */ /* 0x0001e40008011000 */
[----:B0-----:R-:W-:Y:S05]  /*4f80*/  @P3 BRA `(.L_x_115) ;  /* 0xfffffffc003c3947 */ /* 0x001fea000383ffff */
.L_x_111:
[----:B------:R-:W-:Y:S05]  /*4f90*/  BSYNC B1 ;  /* 0x0000000000017941 */ /* 0x000fea0003800000 */
.L_x_110:
[----:B------:R-:W3:Y:S01]  /*4fa0*/  LDL.64 R14, [R1] ;  /* 0x00000000010e7983 */ /* 0x000ee20000100a00 */
[----:B------:R-:W-:Y:S01]  /*4fb0*/  LOP3.LUT P4, RZ, R10, 0xff, RZ, 0xc0, !PT ;  /* 0x000000ff0aff7812 */ /* 0x000fe2000788c0ff */
[----:B------:R-:W-:Y:S01]  /*4fc0*/  VIADD R7, R8, UR40 ;  /* 0x0000002808077c36 */ /* 0x000fe20008000000 */
[----:B------:R-:W-:Y:S01]  /*4fd0*/  ULDC.64 UR4, c[0x0][0x650] ;  /* 0x0001940000047ab9 */ /* 0x000fe20000000a00 */
[----:B------:R-:W-:Y:S01]  /*4fe0*/  IMAD.U32 R5, RZ, RZ, UR40 ;  /* 0x00000028ff057e24 */ /* 0x000fe2000f8e00ff */
[----:B------:R-:W-:Y:S01]  /*4ff0*/  UISETP.GE.U32.AND UP0, UPT, UR40, 0x38, UPT ;  /* 0x000000382800788c */ /* 0x000fe2000bf06070 */
[----:B------:R-:W-:Y:S01]  /*5000*/  BSSY B1, `(.L_x_116) ;  /* 0x000006c000017945 */ /* 0x000fe20003800000 */
[----:B------:R-:W-:Y:S01]  /*5010*/  ISETP.GT.U32.AND P1, PT, R7, 0x37, PT ;  /* 0x000000370700780c */ /* 0x000fe20003f24070 */
[----:B------:R-:W-:Y:S01]  /*5020*/  IMAD.MOV.U32 R22, RZ, RZ, -0x1 ;  /* 0xffffffffff167424 */ /* 0x000fe200078e00ff */
[----:B------:R-:W-:Y:S01]  /*5030*/  PRMT R10, RZ, 0x7610, R10 ;  /* 0x00007610ff0a7816 */ /* 0x000fe2000000000a */
[----:B------:R-:W-:Y:S01]  /*5040*/  IMAD.MOV.U32 R19, RZ, RZ, -0x1 ;  /* 0xffffffffff137424 */ /* 0x000fe200078e00ff */
[----:B------:R-:W-:Y:S01]  /*5050*/  ISETP.LT.U32.AND P1, PT, R5, 0x38, P1 ;  /* 0x000000380500780c */ /* 0x000fe20000f21070 */
[----:B------:R-:W-:Y:S01]  /*5060*/  IMAD.MOV.U32 R18, RZ, RZ, -0x1 ;  /* 0xffffffffff127424 */ /* 0x000fe200078e00ff */
[----:B------:R-:W-:Y:S01]  /*5070*/  PLOP3.LUT P3, PT, PT, PT, UP0, 0x80, 0x0 ;  /* 0x000000000000781c */ /* 0x000fe20003f6f008 */
[----:B------:R-:W0:Y:S01]  /*5080*/  @P4 S2R R11, SR_CgaCtaId ;  /* 0x00000000000b4919 */ /* 0x000e220000008800 */
[----:B------:R-:W-:-:S02]  /*5090*/  @P4 MOV R4, 0x400 ;  /* 0x0000040000044802 */ /* 0x000fc40000000f00 */
[----:B------:R-:W-:-:S04]  /*50a0*/  SEL R6, RZ, 0x1, !P1 ;  /* 0x00000001ff067807 */ /* 0x000fc80004800000 */
[----:B------:R-:W-:Y:S02]  /*50b0*/  LOP3.LUT R3, R3, R6, RZ, 0x3c, !PT ;  /* 0x0000000603037212 */ /* 0x000fe400078e3cff */
[----:B0-----:R-:W-:-:S04]  /*50c0*/  @P4 LEA R4, R11, R4, 0x18 ;  /* 0x000000040b044211 */ /* 0x001fc800078ec0ff */
[----:B------:R0:W-:Y:S02]  /*50d0*/  @P4 SYNCS.ARRIVE.TRANS64.A1T0 RZ, [R4+URZ+0x3b8], RZ ;  /* 0x0003b8ff04ff49a7 */ /* 0x0001e4000810003f */
[----:B0-----:R-:W-:-:S05]  /*50e0*/  SHF.R.U32.HI R4, RZ, 0x3, R7 ;  /* 0x00000003ff047819 */ /* 0x001fca0000011607 */
[----:B------:R-:W-:-:S04]  /*50f0*/  IMAD.WIDE.U32 R4, R4, 0x24924925, RZ ;  /* 0x2492492504047825 */ /* 0x000fc800078e00ff */
[----:B------:R-:W-:Y:S01]  /*5100*/  IMAD R8, R5, -0x38, R7 ;  /* 0xffffffc805087824 */ /* 0x000fe200078e0207 */
[----:B------:R-:W-:Y:S02]  /*5110*/  @P3 LOP3.LUT R3, R3, 0x1, R5, 0x78, !PT ;  /* 0x0000000103033812 */ /* 0x000fe400078e7805 */
[----:B------:R-:W-:Y:S02]  /*5120*/  PRMT R4, RZ, 0x7610, R4 ;  /* 0x00007610ff047816 */ /* 0x000fe40000000004 */
[----:B---3--:R-:W-:-:S04]  /*5130*/  IADD3 R16, P4, R16, R14, RZ ;  /* 0x0000000e10107210 */ /* 0x008fc80007f9e0ff */
[----:B------:R-:W-:Y:S01]  /*5140*/  ISETP.GE.U32.AND P1, PT, R16, UR4, PT ;  /* 0x0000000410007c0c */ /* 0x000fe2000bf26070 */
[----:B------:R-:W-:-:S05]  /*5150*/  IMAD.X R17, R17, 0x1, R0, P4 ;  /* 0x0000000111117824 */ /* 0x000fca00020e0600 */
[----:B------:R-:W-:-:S13]  /*5160*/  ISETP.GE.U32.AND.EX P1, PT, R17, UR5, PT, P1 ;  /* 0x0000000511007c0c */ /* 0x000fda000bf26110 */
[----:B------:R-:W-:Y:S05]  /*5170*/  @P1 BRA `(.L_x_117) ;  /* 0x0000000400501947 */ /* 0x000fea0003800000 */
[----:B------:R-:W0:Y:S01]  /*5180*/  S2R R13, SR_CTAID.X ;  /* 0x00000000000d7919 */ /* 0x000e220000002500 */
[----:B------:R-:W-:Y:S01]  /*5190*/  ULDC.64 UR4, c[0x0][0x628] ;  /* 0x00018a0000047ab9 */ /* 0x000fe20000000a00 */
[----:B------:R-:W-:Y:S01]  /*51a0*/  ULDC UR7, c[0x0][0x630] ;  /* 0x00018c0000077ab9 */ /* 0x000fe20000000800 */
[----:B------:R-:W-:Y:S01]  /*51b0*/  ISETP.NE.U32.AND P1, PT, RZ, UR4, PT ;  /* 0x00000004ff007c0c */ /* 0x000fe2000bf25070 */
[----:B------:R-:W1:Y:S01]  /*51c0*/  S2R R14, SR_CTAID.Y ;  /* 0x00000000000e7919 */ /* 0x000e620000002600 */
[----:B------:R-:W-:Y:S01]  /*51d0*/  ULDC UR8, c[0x0][0x150] ;  /* 0x0000540000087ab9 */ /* 0x000fe20000000800 */
[----:B------:R-:W-:Y:S01]  /*51e0*/  IMAD.MOV.U32 R4, RZ, RZ, R16 ;  /* 0x000000ffff047224 */ /* 0x000fe200078e0010 */
[----:B------:R-:W-:Y:S01]  /*51f0*/  ISETP.NE.AND.EX P1, PT, RZ, UR5, PT, P1 ;  /* 0x00000005ff007c0c */ /* 0x000fe2000bf25310 */
[----:B------:R-:W-:Y:S01]  /*5200*/  IMAD.MOV.U32 R5, RZ, RZ, R17 ;  /* 0x000000ffff057224 */ /* 0x000fe200078e0011 */
[----:B0-----:R-:W-:-:S11]  /*5210*/  I2FP.F32.U32 R19, R13 ;  /* 0x0000000d00137245 */ /* 0x001fd60000201000 */
[----:B------:R-:W-:Y:S05]  /*5220*/  @!P1 BRA `(.L_x_118) ;  /* 0x0000000000289947 */ /* 0x000fea0003800000 */
[----:B------:R-:W-:Y:S02]  /*5230*/  ULDC UR6, c[0x0][0x634] ;  /* 0x00018d0000067ab9 */ /* 0x000fe40000000800 */
[----:B------:R-:W-:-:S05]  /*5240*/  IADD3 R5, P1, R16, UR6, RZ ;  /* 0x0000000610057c10 */ /* 0x000fca000ff3e0ff */
[----:B------:R-:W-:-:S04]  /*5250*/  IMAD.X R15, RZ, RZ, R17, P1 ;  /* 0x000000ffff0f7224 */ /* 0x000fc800008e0611 */
[----:B------:R-:W-:-:S04]  /*5260*/  IMAD.WIDE.U32 R6, R15, UR4, RZ ;  /* 0x000000040f067c25 */ /* 0x000fc8000f8e00ff */
[----:B------:R-:W-:-:S04]  /*5270*/  IMAD.WIDE.U32 R6, P1, R5, UR5, R6 ;  /* 0x0000000505067c25 */ /* 0x000fc8000f820006 */
[----:B------:R-:W-:-:S04]  /*5280*/  IMAD.WIDE.U32 R4, R5, UR4, RZ ;  /* 0x0000000405047c25 */ /* 0x000fc8000f8e00ff */
[----:B------:R-:W-:Y:S01]  /*5290*/  IMAD.MOV.U32 R4, RZ, RZ, R7 ;  /* 0x000000ffff047224 */ /* 0x000fe200078e0007 */
[----:B------:R-:W-:Y:S01]  /*52a0*/  IADD3 RZ, P3, R5, R6, RZ ;  /* 0x0000000605ff7210 */ /* 0x000fe20007f7e0ff */
[----:B------:R-:W-:-:S04]  /*52b0*/  IMAD.X R5, RZ, RZ, RZ, P1 ;  /* 0x000000ffff057224 */ /* 0x000fc800008e06ff */
[----:B------:R-:W-:-:S08]  /*52c0*/  IMAD.WIDE.U32.X R4, R15, UR5, R4, P3 ;  /* 0x000000050f047c25 */ /* 0x000fd000098e0404 */
.L_x_118:
[--C-:B------:R-:W-:Y:S01]  /*52d0*/  SHF.R.U64 R18, R4, UR7, R5.reuse ;  /* 0x0000000704127c19 */ /* 0x100fe20008001205 */
[----:B------:R-:W-:Y:S01]  /*52e0*/  FMUL R19, R19, UR8 ;  /* 0x0000000813137c20 */ /* 0x000fe20008400000 */
[----:B------:R-:W-:Y:S01]  /*52f0*/  SHF.R.U32.HI R4, RZ, UR7, R5 ;  /* 0x00000007ff047c19 */ /* 0x000fe20008011605 */
[----:B------:R-:W0:Y:S01]  /*5300*/  LDC R6, c[0x0][0x144] ;  /* 0x00005100ff067b82 */ /* 0x000e220000000800 */
[----:B------:R-:W-:Y:S01]  /*5310*/  IADD3 R5, P1, RZ, -R18, RZ ;  /* 0x80000012ff057210 */ /* 0x000fe20007f3e0ff */
[----:B------:R-:W-:Y:S01]  /*5320*/  ULDC UR6, c[0x0][0x154] ;  /* 0x0000550000067ab9 */ /* 0x000fe20000000800 */
[----:B-1----:R-:W-:Y:S01]  /*5330*/  I2FP.F32.U32 R7, R14 ;  /* 0x0000000e00077245 */ /* 0x002fe20000201000 */
[----:B------:R-:W1:Y:S01]  /*5340*/  F2I.U32.TRUNC.NTZ R19, R19 ;  /* 0x0000001300137305 */ /* 0x000e62000020f000 */
[----:B------:R-:W-:Y:S01]  /*5350*/  ULDC.64 UR4, c[0x0][0x620] ;  /* 0x0001880000047ab9 */ /* 0x000fe20000000a00 */
[----:B------:R-:W-:Y:S01]  /*5360*/  IMAD.X R4, RZ, RZ, ~R4, P1 ;  /* 0x000000ffff047224 */ /* 0x000fe200008e0e04 */
[----:B------:R-:W-:Y:S01]  /*5370*/  ISETP.NE.AND P4, PT, R2, 0x1, PT ;  /* 0x000000010200780c */ /* 0x000fe20003f85270 */
[----:B------:R-:W-:Y:S01]  /*5380*/  FMUL R20, R7, UR6 ;  /* 0x0000000607147c20 */ /* 0x000fe20008400000 */
[----:B------:R-:W3:Y:S01]  /*5390*/  LDC R21, c[0x0][0x148] ;  /* 0x00005200ff157b82 */ /* 0x000ee20000000800 */
[----:B------:R-:W-:Y:S01]  /*53a0*/  IMAD R4, R4, UR4, RZ ;  /* 0x0000000404047c24 */ /* 0x000fe2000f8e02ff */
[----:B------:R-:W-:-:S02]  /*53b0*/  ULDC.64 UR6, c[0x0][0x640] ;  /* 0x0001900000067ab9 */ /* 0x000fc40000000a00 */
[----:B------:R-:W-:Y:S01]  /*53c0*/  ISETP.NE.U32.AND P1, PT, RZ, UR6, PT ;  /* 0x00000006ff007c0c */ /* 0x000fe2000bf25070 */
[----:B------:R-:W4:Y:S01]  /*53d0*/  F2I.U32.TRUNC.NTZ R20, R20 ;  /* 0x0000001400147305 */ /* 0x000f22000020f000 */
[C---:B------:R-:W-:Y:S02]  /*53e0*/  IMAD R7, R5.reuse, UR5, R4 ;  /* 0x0000000505077c24 */ /* 0x040fe4000f8e0204 */
[----:B------:R-:W-:Y:S01]  /*53f0*/  IMAD.WIDE.U32 R4, R5, UR4, R16 ;  /* 0x0000000405047c25 */ /* 0x000fe2000f8e0010 */
[----:B------:R-:W-:Y:S01]  /*5400*/  ULDC UR4, c[0x0][0x618] ;  /* 0x0001860000047ab9 */ /* 0x000fe20000000800 */
[----:B------:R-:W-:Y:S02]  /*5410*/  ISETP.NE.AND.EX P1, PT, RZ, UR7, PT, P1 ;  /* 0x00000007ff007c0c */ /* 0x000fe4000bf25310 */
[----:B------:R-:W-:Y:S02]  /*5420*/  IMAD.IADD R5, R5, 0x1, R7 ;  /* 0x0000000105057824 */ /* 0x000fe400078e0207 */
[----:B-1----:R-:W-:-:S03]  /*5430*/  IMAD.MOV R19, RZ, RZ, -R19 ;  /* 0x000000ffff137224 */ /* 0x002fc600078e0a13 */
[----:B------:R-:W-:Y:S01]  /*5440*/  SHF.R.U64 R15, R4, UR4, R5 ;  /* 0x00000004040f7c19 */ /* 0x000fe20008001205 */
[----:B0-----:R-:W-:Y:S01]  /*5450*/  IMAD R13, R6, R19, R13 ;  /* 0x00000013060d7224 */ /* 0x001fe200078e020d */
[----:B------:R-:W-:Y:S01]  /*5460*/  SHF.R.U32.HI R4, RZ, UR4, R5 ;  /* 0x00000004ff047c19 */ /* 0x000fe20008011605 */
[----:B------:R-:W-:Y:S01]  /*5470*/  ULDC UR4, c[0x0][0x608] ;  /* 0x0001820000047ab9 */ /* 0x000fe20000000800 */
[----:B----4-:R-:W-:Y:S02]  /*5480*/  IMAD.MOV R6, RZ, RZ, -R20 ;  /* 0x000000ffff067224 */ /* 0x010fe400078e0a14 */
[--C-:B------:R-:W-:Y:S02]  /*5490*/  SHF.R.U64 R20, R15, UR4, R4.reuse ;  /* 0x000000040f147c19 */ /* 0x100fe40008001204 */
[----:B------:R-:W-:Y:S01]  /*54a0*/  SHF.R.U32.HI R5, RZ, UR4, R4 ;  /* 0x00000004ff057c19 */ /* 0x000fe20008011604 */
[----:B------:R-:W-:Y:S01]  /*54b0*/  ULDC UR4, c[0x0][0x658] ;  /* 0x0001960000047ab9 */ /* 0x000fe20000000800 */
[----:B---3--:R-:W-:-:S02]  /*54c0*/  @P4 IMAD R13, R21, R6, R14 ;  /* 0x00000006150d4224 */ /* 0x008fc400078e020e */
[--C-:B------:R-:W-:Y:S02]  /*54d0*/  SHF.R.U64 R14, R20, UR4, R5.reuse ;  /* 0x00000004140e7c19 */ /* 0x100fe40008001205 */
[----:B------:R-:W-:-:S03]  /*54e0*/  SHF.R.U32.HI R19, RZ, UR4, R5 ;  /* 0x00000004ff137c19 */ /* 0x000fc60008011605 */
[----:B------:R-:W-:Y:S02]  /*54f0*/  IMAD.MOV.U32 R6, RZ, RZ, R14 ;  /* 0x000000ffff067224 */ /* 0x000fe400078e000e */
[----:B------:R-:W-:Y:S01]  /*5500*/  IMAD.MOV.U32 R5, RZ, RZ, R19 ;  /* 0x000000ffff057224 */ /* 0x000fe200078e0013 */
[----:B------:R-:W-:Y:S06]  /*5510*/  @!P1 BRA `(.L_x_119) ;  /* 0x00000000002c9947 */ /* 0x000fec0003800000 */
        /* <DEDUP_REMOVED lines=9> */
[----:B------:R-:W-:-:S04]  /*55b0*/  IMAD.WIDE.U32.X R4, R19, UR7, R4, P3 ;  /* 0x0000000713047c25 */ /* 0x000fc800098e0404 */
[----:B------:R-:W-:-:S07]  /*55c0*/  IMAD.MOV.U32 R6, RZ, RZ, R4 ;  /* 0x000000ffff067224 */ /* 0x000fce00078e0004 */
.L_x_119:
[----:B------:R-:W-:Y:S01]  /*55d0*/  ULDC UR4, c[0x0][0x648] ;  /* 0x0001920000047ab9 */ /* 0x000fe20000000800 */
[----:B------:R-:W-:Y:S01]  /*55e0*/  LOP3.LUT R4, R20, UR15, RZ, 0xc0, !PT ;  /* 0x0000000f14047c12 */ /* 0x000fe2000f8ec0ff */
[----:B------:R-:W-:Y:S01]  /*55f0*/  ULDC UR5, c[0x0][0x610] ;  /* 0x0001840000057ab9 */ /* 0x000fe20000000800 */
[----:B------:R-:W-:Y:S01]  /*5600*/  SHF.R.U64 R5, R6, UR4, R5 ;  /* 0x0000000406057c19 */ /* 0x000fe20008001205 */
[----:B------:R-:W-:Y:S01]  /*5610*/  ULDC UR4, c[0x0][0x638] ;  /* 0x00018e0000047ab9 */ /* 0x000fe20000000800 */
[----:B------:R-:W-:-:S03]  /*5620*/  LOP3.LUT R15, R15, UR14, RZ, 0xc0, !PT ;  /* 0x0000000e0f0f7c12 */ /* 0x000fc6000f8ec0ff */
[----:B------:R-:W-:Y:S02]  /*5630*/  IMAD.MOV R7, RZ, RZ, -R5 ;  /* 0x000000ffff077224 */ /* 0x000fe400078e0a05 */
[----:B------:R-:W-:Y:S02]  /*5640*/  IMAD R4, R5, UR16, R4 ;  /* 0x0000001005047c24 */ /* 0x000fe4000f8e0204 */
[----:B------:R-:W-:Y:S01]  /*5650*/  IMAD R14, R7, UR4, R14 ;  /* 0x00000004070e7c24 */ /* 0x000fe2000f8e020e */
[----:B------:R-:W-:Y:S01]  /*5660*/  ULDC UR4, c[0x0][0x600] ;  /* 0x0001800000047ab9 */ /* 0x000fe20000000800 */
[----:B------:R-:W-:Y:S02]  /*5670*/  IMAD R13, R4, UR5, R13 ;  /* 0x00000005040d7c24 */ /* 0x000fe4000f8e020d */
[----:B------:R-:W-:Y:S02]  /*5680*/  IMAD R14, R14, UR4, R15 ;  /* 0x000000040e0e7c24 */ /* 0x000fe4000f8e020f */
[----:B------:R-:W-:-:S03]  /*5690*/  IMAD.MOV.U32 R4, RZ, RZ, 0x1 ;  /* 0x00000001ff047424 */ /* 0x000fc600078e00ff */
[----:B------:R-:W-:Y:S02]  /*56a0*/  SEL R19, R14, R13, !P4 ;  /* 0x0000000d0e137207 */ /* 0x000fe40006000000 */
[----:B------:R-:W-:-:S07]  /*56b0*/  SEL R22, R13, R14, !P4 ;  /* 0x0000000e0d167207 */ /* 0x000fce0006000000 */
.L_x_117:
[----:B------:R-:W-:Y:S05]  /*56c0*/  BSYNC B1 ;  /* 0x0000000000017941 */ /* 0x000fea0003800000 */
.L_x_116:
[----:B------:R-:W-:-:S13]  /*56d0*/  LOP3.LUT P1, RZ, R4, 0xff, RZ, 0xc0, !PT ;  /* 0x000000ff04ff7812 */ /* 0x000fda000782c0ff */
[----:B------:R-:W-:Y:S05]  /*56e0*/  @P1 BRA `(.L_x_120) ;  /* 0xfffffff4002c1947 */ /* 0x000fea000383ffff */
[----:B------:R-:W-:Y:S05]  /*56f0*/  BSYNC B0 ;  /* 0x0000000000007941 */ /* 0x000fea0003800000 */
.L_x_108:
[----:B------:R-:W-:-:S03]  /*5700*/  UMOV UR4, 0xffffffff ;  /* 0xffffffff00047882 */ /* 0x000fc60000000000 */
[----:B------:R-:W-:Y:S05]  /*5710*/  BRA.DIV UR4, `(.L_x_121) ;  /* 0x0000002204987947 */ /* 0x000fea000b800000 */
[----:B------:R-:W-:-:S13]  /*5720*/  ELECT P6, URZ, PT ;  /* 0x00000000003f782f */ /* 0x000fda00038c0000 */
.L_x_189:
[----:B------:R-:W-:Y:S04]  /*5730*/  BSSY B0, `(.L_x_122) ;  /* 0x00001ff000007945 */ /* 0x000fe80003800000 */
[----:B------:R-:W-:Y:S05]  /*5740*/  @!P6 BRA `(.L_x_123) ;  /* 0x0000001c00f4e947 */ /* 0x000fea0003800000 */
[----:B------:R-:W-:-:S04]  /*5750*/  LOP3.LUT R23, R23, 0x2, RZ, 0xfc, !PT ;  /* 0x0000000217177812 */ /* 0x000fc800078efcff */
[----:B------:R-:W-:-:S13]  /*5760*/  ISETP.NE.AND P0, PT, R23, 0x3, PT ;  /* 0x000000031700780c */ /* 0x000fda0003f05270 */
[----:B------:R-:W-:Y:S05]  /*5770*/  @!P0 BRA `(.L_x_124) ;  /* 0x0000000000048947 */ /* 0x000fea0003800000 */
[----:B------:R-:W-:Y:S01]  /*5780*/  BPT.TRAP 0x1 ;  /* 0x000000040000795c */ /* 0x000fe20000300000 */
.L_x_124:
[----:B------:R-:W0:Y:S01]  /*5790*/  S2R R5, SR_CgaCtaId ;  /* 0x0000000000057919 */ /* 0x000e220000008800 */
[----:B------:R-:W-:Y:S02]  /*57a0*/  MOV R0, 0x400 ;  /* 0x0000040000007802 */ /* 0x000fe40000000f00 */
[----:B------:R-:W-:Y:S02]  /*57b0*/  SHF.L.U32 R2, R3, 0x1f, RZ ;  /* 0x0000001f03027819 */ /* 0x000fe400000006ff */
[----:B0-----:R-:W-:-:S05]  /*57c0*/  LEA R5, R5, R0, 0x18 ;  /* 0x0000000005057211 */ /* 0x001fca00078ec0ff */
[----:B------:R-:W-:-:S04]  /*57d0*/  VIADD R5, R5, 0x1c0 ;  /* 0x000001c005057836 */ /* 0x000fc80000000000 */
[C---:B------:R-:W-:Y:S02]  /*57e0*/  IMAD R7, R8.reuse, 0x8, R5 ;  /* 0x0000000808077824 */ /* 0x040fe400078e0205 */
[----:B------:R-:W-:Y:S02]  /*57f0*/  VIADD R8, R8, 0x1 ;  /* 0x0000000108087836 */ /* 0x000fe40000000000 */
[----:B------:R-:W0:Y:S03]  /*5800*/  SYNCS.PHASECHK.TRANS64.TRYWAIT P0, [R7+URZ], R2 ;  /* 0x00000002070075a7 */ /* 0x000e26000800017f */
[----:B------:R-:W-:-:S04]  /*5810*/  ISETP.NE.AND P1, PT, R8, 0x38, PT ;  /* 0x000000380800780c */ /* 0x000fc80003f25270 */
[----:B------:R-:W-:Y:S02]  /*5820*/  SEL R0, RZ, 0x1, P1 ;  /* 0x00000001ff007807 */ /* 0x000fe40000800000 */
[----:B------:R-:W-:Y:S02]  /*5830*/  SEL R8, R8, RZ, P1 ;  /* 0x000000ff08087207 */ /* 0x000fe40000800000 */
[----:B------:R-:W-:-:S03]  /*5840*/  LOP3.LUT R9, R3, R0, RZ, 0x3c, !PT ;  /* 0x0000000003097212 */ /* 0x000fc600078e3cff */
[----:B------:R-:W-:Y:S01]  /*5850*/  IMAD R6, R8, 0x8, R5 ;  /* 0x0000000808067824 */ /* 0x000fe200078e0205 */
[----:B------:R-:W-:Y:S01]  /*5860*/  SHF.L.U32 R3, R9, 0x1f, RZ ;  /* 0x0000001f09037819 */ /* 0x000fe200000006ff */
[----:B0-----:R-:W-:Y:S06]  /*5870*/  @!P0 BRA `(.L_x_125) ;  /* 0x0000002000608947 */ /* 0x001fec0003800000 */
.L_x_190:
[----:B------:R-:W1:Y:S01]  /*5880*/  SYNCS.PHASECHK.TRANS64.TRYWAIT P0, [R6+URZ], R3 ;  /* 0x00000003060075a7 */ /* 0x000e62000800017f */
[----:B------:R-:W-:-:S05]  /*5890*/  VIADD R0, R8, 0x1 ;  /* 0x0000000108007836 */ /* 0x000fca0000000000 */
[----:B------:R-:W-:-:S04]  /*58a0*/  ISETP.NE.AND P1, PT, R0, 0x38, PT ;  /* 0x000000380000780c */ /* 0x000fc80003f25270 */
[----:B0-----:R-:W-:Y:S02]  /*58b0*/  SEL R2, RZ, 0x1, P1 ;  /* 0x00000001ff027807 */ /* 0x001fe40000800000 */
[----:B------:R-:W-:Y:S02]  /*58c0*/  SEL R0, R0, RZ, P1 ;  /* 0x000000ff00007207 */ /* 0x000fe40000800000 */
[----:B------:R-:W-:-:S03]  /*58d0*/  LOP3.LUT R9, R9, R2, RZ, 0x3c, !PT ;  /* 0x0000000209097212 */ /* 0x000fc600078e3cff */
[----:B------:R-:W-:Y:S01]  /*58e0*/  IMAD R7, R0, 0x8, R5 ;  /* 0x0000000800077824 */ /* 0x000fe200078e0205 */
[----:B------:R-:W-:Y:S01]  /*58f0*/  SHF.L.U32 R4, R9, 0x1f, RZ ;  /* 0x0000001f09047819 */ /* 0x000fe200000006ff */
[----:B-1----:R-:W-:Y:S06]  /*5900*/  @!P0 BRA `(.L_x_126) ;  /* 0x0000002000508947 */ /* 0x002fec0003800000 */
.L_x_191:
[----:B------:R-:W1:Y:S01]  /*5910*/  SYNCS.PHASECHK.TRANS64.TRYWAIT P0, [R7+URZ], R4 ;  /* 0x00000004070075a7 */ /* 0x000e62000800017f */
[----:B------:R-:W-:-:S05]  /*5920*/  VIADD R0, R0, 0x1 ;  /* 0x0000000100007836 */ /* 0x000fca0000000000 */
[----:B------:R-:W-:-:S04]  /*5930*/  ISETP.NE.AND P1, PT, R0, 0x38, PT ;  /* 0x000000380000780c */ /* 0x000fc80003f25270 */
[----:B------:R-:W-:Y:S02]  /*5940*/  SEL R2, RZ, 0x1, P1 ;  /* 0x00000001ff027807 */ /* 0x000fe40000800000 */
[----:B------:R-:W-:Y:S02]  /*5950*/  SEL R0, R0, RZ, P1 ;  /* 0x000000ff00007207 */ /* 0x000fe40000800000 */
[----:B------:R-:W-:-:S03]  /*5960*/  LOP3.LUT R9, R9, R2, RZ, 0x3c, !PT ;  /* 0x0000000209097212 */ /* 0x000fc600078e3cff */
[----:B0-----:R-:W-:Y:S01]  /*5970*/  IMAD R6, R0, 0x8, R5 ;  /* 0x0000000800067824 */ /* 0x001fe200078e0205 */
[----:B------:R-:W-:Y:S01]  /*5980*/  SHF.L.U32 R3, R9, 0x1f, RZ ;  /* 0x0000001f09037819 */ /* 0x000fe200000006ff */
[----:B-1----:R-:W-:Y:S06]  /*5990*/  @!P0 BRA `(.L_x_127) ;  /* 0x0000002000408947 */ /* 0x002fec0003800000 */
.L_x_192:
        /* <DEDUP_REMOVED lines=9> */
.L_x_193:
        /* <DEDUP_REMOVED lines=9> */
.L_x_194:
        /* <DEDUP_REMOVED lines=9> */
.L_x_195:
        /* <DEDUP_REMOVED lines=9> */
.L_x_196:
        /* <DEDUP_REMOVED lines=9> */
.L_x_197:
        /* <DEDUP_REMOVED lines=9> */
.L_x_198:
        /* <DEDUP_REMOVED lines=9> */
.L_x_199:
        /* <DEDUP_REMOVED lines=9> */
.L_x_200:
        /* <DEDUP_REMOVED lines=9> */
.L_x_201:
        /* <DEDUP_REMOVED lines=9> */
.L_x_202:
        /* <DEDUP_REMOVED lines=9> */
.L_x_203:
        /* <DEDUP_REMOVED lines=9> */
.L_x_204:
        /* <DEDUP_REMOVED lines=9> */
.L_x_205:
        /* <DEDUP_REMOVED lines=9> */
.L_x_206:
        /* <DEDUP_REMOVED lines=9> */
.L_x_207:
        /* <DEDUP_REMOVED lines=9> */
.L_x_208:
        /* <DEDUP_REMOVED lines=9> */
.L_x_209:
        /* <DEDUP_REMOVED lines=9> */
.L_x_210:
        /* <DEDUP_REMOVED lines=9> */
.L_x_211:
        /* <DEDUP_REMOVED lines=9> */
.L_x_212:
        /* <DEDUP_REMOVED lines=9> */
.L_x_213:
        /* <DEDUP_REMOVED lines=9> */
.L_x_214:
        /* <DEDUP_REMOVED lines=9> */
.L_x_215:
        /* <DEDUP_REMOVED lines=9> */
.L_x_216:
        /* <DEDUP_REMOVED lines=9> */
.L_x_217:
        /* <DEDUP_REMOVED lines=9> */
.L_x_218:
        /* <DEDUP_REMOVED lines=9> */
.L_x_219:
        /* <DEDUP_REMOVED lines=9> */
.L_x_220:
        /* <DEDUP_REMOVED lines=9> */
.L_x_221:
        /* <DEDUP_REMOVED lines=9> */
.L_x_222:
        /* <DEDUP_REMOVED lines=9> */
.L_x_223:
        /* <DEDUP_REMOVED lines=9> */
.L_x_224:
        /* <DEDUP_REMOVED lines=9> */
.L_x_225:
        /* <DEDUP_REMOVED lines=9> */
.L_x_226:
        /* <DEDUP_REMOVED lines=9> */
.L_x_227:
        /* <DEDUP_REMOVED lines=9> */
.L_x_228:
        /* <DEDUP_REMOVED lines=9> */
.L_x_229:
        /* <DEDUP_REMOVED lines=9> */
.L_x_230:
        /* <DEDUP_REMOVED lines=9> */
.L_x_231:
        /* <DEDUP_REMOVED lines=9> */
.L_x_232:
        /* <DEDUP_REMOVED lines=9> */
.L_x_233:
        /* <DEDUP_REMOVED lines=9> */
.L_x_234:
        /* <DEDUP_REMOVED lines=9> */
.L_x_235:
        /* <DEDUP_REMOVED lines=9> */
.L_x_236:
        /* <DEDUP_REMOVED lines=9> */
.L_x_237:
        /* <DEDUP_REMOVED lines=9> */
.L_x_238:
        /* <DEDUP_REMOVED lines=9> */
.L_x_239:
        /* <DEDUP_REMOVED lines=9> */
.L_x_240:
        /* <DEDUP_REMOVED lines=9> */
.L_x_241:
        /* <DEDUP_REMOVED lines=9> */
.L_x_242:
        /* <DEDUP_REMOVED lines=9> */
.L_x_243:
[----:B------:R-:W1:Y:S01]  /*7650*/  SYNCS.PHASECHK.TRANS64.TRYWAIT P0, [R7+URZ], R4 ;  /* 0x00000004070075a7 */ /* 0x000e62000800017f */
[----:B------:R-:W-:-:S05]  /*7660*/  VIADD R0, R0, 0x1 ;  /* 0x0000000100007836 */ /* 0x000fca0000000000 */
[----:B------:R-:W-:-:S04]  /*7670*/  ISETP.NE.AND P1, PT, R0, 0x38, PT ;  /* 0x000000380000780c */ /* 0x000fc80003f25270 */
[----:B------:R-:W-:Y:S02]  /*7680*/  SEL R2, RZ, 0x1, P1 ;  /* 0x00000001ff027807 */ /* 0x000fe40000800000 */
[----:B------:R-:W-:Y:S02]  /*7690*/  SEL R0, R0, RZ, P1 ;  /* 0x000000ff00007207 */ /* 0x000fe40000800000 */
[----:B------:R-:W-:Y:S01]  /*76a0*/  LOP3.LUT R2, R9, R2, RZ, 0x3c, !PT ;  /* 0x0000000209027212 */ /* 0x000fe200078e3cff */
[----:B-1----:R-:W-:Y:S06]  /*76b0*/  @!P0 BRA `(.L_x_179) ;  /* 0x0000001400088947 */ /* 0x002fec0003800000 */
.L_x_244:
[----:B------:R-:W-:Y:S01]  /*76c0*/  IMAD R5, R0, 0x8, R5 ;  /* 0x0000000800057824 */ /* 0x000fe200078e0205 */
[----:B------:R-:W-:-:S07]  /*76d0*/  SHF.L.U32 R0, R2, 0x1f, RZ ;  /* 0x0000001f02007819 */ /* 0x000fce00000006ff */
.L_x_180:
[----:B---3--:R3:W4:Y:S02]  /*76e0*/  SYNCS.PHASECHK.TRANS64.TRYWAIT P0, [R5+URZ], R0 ;  /* 0x00000000050075a7 */ /* 0x008724000800017f */
[----:B----4-:R-:W-:Y:S05]  /*76f0*/  @!P0 NANOSLEEP.SYNCS 0x989680 ;  /* 0x009896800000895d */ /* 0x010fea0003900000 */
[----:B------:R-:W4:Y:S02]  /*7700*/  @!P0 SYNCS.PHASECHK.TRANS64 P0, [R5+URZ], R0 ;  /* 0x00000000050085a7 */ /* 0x000f24000800007f */
[----:B----4-:R-:W-:Y:S05]  /*7710*/  @!P0 BRA `(.L_x_180) ;  /* 0xfffffffc00f08947 */ /* 0x010fea000383ffff */
.L_x_123:
[----:B------:R-:W-:Y:S05]  /*7720*/  BSYNC B0 ;  /* 0x0000000000007941 */ /* 0x000fea0003800000 */
.L_x_122:
[----:B------:R-:W-:Y:S05]  /*7730*/  EXIT ;  /* 0x000000000000794d */ /* 0x000fea0003800000 */
.L_x_20:
[----:B0-----:R-:W-:-:S04]  /*7740*/  IMAD.U32 R3, RZ, RZ, UR43 ;  /* 0x0000002bff037e24 */ /* 0x001fc8000f8e00ff */
[----:B------:R0:W1:Y:S03]  /*7750*/  SYNCS.PHASECHK.TRANS64.TRYWAIT P0, [R3+URZ+-0x8], R0 ;  /* 0xfffff800030075a7 */ /* 0x000066000800017f */
[----:B-1----:R-:W-:Y:S05]  /*7760*/  @!P0 NANOSLEEP.SYNCS 0x989680 ;  /* 0x009896800000895d */ /* 0x002fea0003900000 */
[----:B------:R-:W1:Y:S02]  /*7770*/  @!P0 SYNCS.PHASECHK.TRANS64 P0, [R3+URZ+-0x8], R0 ;  /* 0xfffff800030085a7 */ /* 0x000e64000800007f */
[----:B-1----:R-:W-:Y:S05]  /*7780*/  @!P0 BRA `(.L_x_20) ;  /* 0xfffffffc00ec8947 */ /* 0x002fea000383ffff */
[----:B------:R-:W-:Y:S05]  /*7790*/  BRA `(.L_x_181) ;  /* 0xffffffa400b07947 */ /* 0x000fea000383ffff */
.L_x_25:
[----:B-1----:R1:W2:Y:S02]  /*77a0*/  SYNCS.PHASECHK.TRANS64.TRYWAIT P1, [R3+URZ], R0 ;  /* 0x00000000030075a7 */ /* 0x0022a4000802017f */
[----:B--2---:R-:W-:Y:S05]  /*77b0*/  @!P1 NANOSLEEP.SYNCS 0x989680 ;  /* 0x009896800000995d */ /* 0x004fea0003900000 */
[----:B------:R-:W2:Y:S02]  /*77c0*/  @!P1 SYNCS.PHASECHK.TRANS64 P1, [R3+URZ], R0 ;  /* 0x00000000030095a7 */ /* 0x000ea4000802007f */
[----:B--2---:R-:W-:Y:S05]  /*77d0*/  @!P1 BRA `(.L_x_25) ;  /* 0xfffffffc00f09947 */ /* 0x004fea000383ffff */
[----:B------:R-:W-:Y:S05]  /*77e0*/  BRA `(.L_x_24) ;  /* 0xffffffa8001c7947 */ /* 0x000fea000383ffff */
.L_x_30:
[----:B-1----:R-:W-:-:S04]  /*77f0*/  IMAD.U32 R5, RZ, RZ, UR4 ;  /* 0x00000004ff057e24 */ /* 0x002fc8000f8e00ff */
[----:B------:R1:W2:Y:S03]  /*7800*/  SYNCS.PHASECHK.TRANS64.TRYWAIT P1, [R5+URZ], R4 ;  /* 0x00000004050075a7 */ /* 0x0002a6000802017f */
[----:B--2---:R-:W-:Y:S05]  /*7810*/  @!P1 NANOSLEEP.SYNCS 0x989680 ;  /* 0x009896800000995d */ /* 0x004fea0003900000 */
[----:B------:R-:W2:Y:S02]  /*7820*/  @!P1 SYNCS.PHASECHK.TRANS64 P1, [R5+URZ], R4 ;  /* 0x00000004050095a7 */ /* 0x000ea4000802007f */
[----:B--2---:R-:W-:Y:S05]  /*7830*/  @!P1 BRA `(.L_x_30) ;  /* 0xfffffffc00ec9947 */ /* 0x004fea000383ffff */
[----:B------:R-:W-:Y:S05]  /*7840*/  BRA `(.L_x_29) ;  /* 0xffffffa800787947 */ /* 0x000fea000383ffff */
.L_x_36:
[----:B0-----:R-:W-:-:S04]  /*7850*/  IMAD.U32 R5, RZ, RZ, UR43 ;  /* 0x0000002bff057e24 */ /* 0x001fc8000f8e00ff */
[----:B------:R0:W1:Y:S03]  /*7860*/  SYNCS.PHASECHK.TRANS64.TRYWAIT P0, [R5+URZ+0x8], R0 ;  /* 0x00000800050075a7 */ /* 0x000066000800017f */
[----:B-1----:R-:W-:Y:S05]  /*7870*/  @!P0 NANOSLEEP.SYNCS 0x989680 ;  /* 0x009896800000895d */ /* 0x002fea0003900000 */
[----:B------:R-:W1:Y:S02]  /*7880*/  @!P0 SYNCS.PHASECHK.TRANS64 P0, [R5+URZ+0x8], R0 ;  /* 0x00000800050085a7 */ /* 0x000e64000800007f */
[----:B-1----:R-:W-:Y:S05]  /*7890*/  @!P0 BRA `(.L_x_36) ;  /* 0xfffffffc00ec8947 */ /* 0x002fea000383ffff */
[----:B------:R-:W-:Y:S05]  /*78a0*/  BRA `(.L_x_182) ;  /* 0xffffffac005c7947 */ /* 0x000fea000383ffff */
.L_x_109:
[----:B------:R-:W-:Y:S01]  /*78b0*/  BSSY B1, `(.L_x_183) ;  /* 0x0000006000017945 */ /* 0x000fe20003800000 */
[----:B------:R-:W-:-:S07]  /*78c0*/  IMAD.MOV.U32 R15, RZ, RZ, -0x1 ;  /* 0xffffffffff0f7424 */ /* 0x000fce00078e00ff */
[----:B--2--5:R-:W-:Y:S05]  /*78d0*/  WARPSYNC.COLLECTIVE R15, `(.L_x_184) ;  /* 0x000000000f0c7348 */ /* 0x024fea0003c00000 */
[----:B------:R-:W-:Y:S02]  /*78e0*/  ELECT P6, UR62, PT ;  /* 0x00000000003e782f */ /* 0x000fe400038c0000 */
[----:B------:R-:W-:Y:S01]  /*78f0*/  MOV R14, UR62 ;  /* 0x0000003e000e7c02 */ /* 0x000fe20008000f00 */
[----:B--2--5:R-:W-:Y:S10]  /*7900*/  ENDCOLLECTIVE ;  /* 0x000000000000791b */ /* 0x024ff40003800000 */
.L_x_184:
[----:B------:R-:W-:Y:S05]  /*7910*/  BSYNC B1 ;  /* 0x0000000000017941 */ /* 0x000fea0003800000 */
.L_x_183:
[----:B------:R-:W-:Y:S05]  /*7920*/  BRA `(.L_x_185) ;  /* 0xffffffd000a87947 */ /* 0x000fea000383ffff */
.L_x_112:
[----:B0-----:R0:W1:Y:S02]  /*7930*/  SYNCS.PHASECHK.TRANS64.TRYWAIT P1, [R15+URZ+0x1c0], R6 ;  /* 0x0001c0060f0075a7 */ /* 0x001064000802017f */
[----:B-1----:R-:W-:Y:S05]  /*7940*/  @!P1 NANOSLEEP.SYNCS 0x989680 ;  /* 0x009896800000995d */ /* 0x002fea0003900000 */
[----:B------:R-:W1:Y:S02]  /*7950*/  @!P1 SYNCS.PHASECHK.TRANS64 P1, [R15+URZ+0x1c0], R6 ;  /* 0x0001c0060f0095a7 */ /* 0x000e64000802007f */
[----:B-1----:R-:W-:Y:S05]  /*7960*/  @!P1 BRA `(.L_x_112) ;  /* 0xfffffffc00f09947 */ /* 0x002fea000383ffff */
[----:B------:R-:W-:Y:S05]  /*7970*/  BRA `(.L_x_186) ;  /* 0xffffffd000e47947 */ /* 0x000fea000383ffff */
.L_x_121:
[----:B------:R-:W-:Y:S01]  /*7980*/  BSSY B0, `(.L_x_187) ;  /* 0x0000006000007945 */ /* 0x000fe20003800000 */
[----:B------:R-:W-:-:S07]  /*7990*/  IMAD.MOV.U32 R15, RZ, RZ, -0x1 ;  /* 0xffffffffff0f7424 */ /* 0x000fce00078e00ff */
[----:B--2--5:R-:W-:Y:S05]  /*79a0*/  WARPSYNC.COLLECTIVE R15, `(.L_x_188) ;  /* 0x000000000f0c7348 */ /* 0x024fea0003c00000 */
[----:B------:R-:W-:Y:S02]  /*79b0*/  ELECT P6, UR62, PT ;  /* 0x00000000003e782f */ /* 0x000fe400038c0000 */
[----:B------:R-:W-:Y:S01]  /*79c0*/  MOV R14, UR62 ;  /* 0x0000003e000e7c02 */ /* 0x000fe20008000f00 */
[----:B--2--5:R-:W-:Y:S10]  /*79d0*/  ENDCOLLECTIVE ;  /* 0x000000000000791b */ /* 0x024ff40003800000 */
.L_x_188:
[----:B------:R-:W-:Y:S05]  /*79e0*/  BSYNC B0 ;  /* 0x0000000000007941 */ /* 0x000fea0003800000 */
.L_x_187:
[----:B------:R-:W-:Y:S05]  /*79f0*/  BRA `(.L_x_189) ;  /* 0xffffffdc004c7947 */ /* 0x000fea000383ffff */
.L_x_125:
[----:B0-----:R0:W1:Y:S02]  /*7a00*/  SYNCS.PHASECHK.TRANS64.TRYWAIT P0, [R7+URZ], R2 ;  /* 0x00000002070075a7 */ /* 0x001064000800017f */
[----:B-1----:R-:W-:Y:S05]  /*7a10*/  @!P0 NANOSLEEP.SYNCS 0x989680 ;  /* 0x009896800000895d */ /* 0x002fea0003900000 */
[----:B------:R-:W1:Y:S02]  /*7a20*/  @!P0 SYNCS.PHASECHK.TRANS64 P0, [R7+URZ], R2 ;  /* 0x00000002070085a7 */ /* 0x000e64000800007f */
[----:B-1----:R-:W-:Y:S05]  /*7a30*/  @!P0 BRA `(.L_x_125) ;  /* 0xfffffffc00f08947 */ /* 0x002fea000383ffff */
[----:B------:R-:W-:Y:S05]  /*7a40*/  BRA `(.L_x_190) ;  /* 0xffffffdc008c7947 */ /* 0x000fea000383ffff */
.L_x_126:
[----:B0-----:R0:W1:Y:S02]  /*7a50*/  SYNCS.PHASECHK.TRANS64.TRYWAIT P0, [R6+URZ], R3 ;  /* 0x00000003060075a7 */ /* 0x001064000800017f */
[----:B-1----:R-:W-:Y:S05]  /*7a60*/  @!P0 NANOSLEEP.SYNCS 0x989680 ;  /* 0x009896800000895d */ /* 0x002fea0003900000 */
[----:B------:R-:W1:Y:S02]  /*7a70*/  @!P0 SYNCS.PHASECHK.TRANS64 P0, [R6+URZ], R3 ;  /* 0x00000003060085a7 */ /* 0x000e64000800007f */
[----:B-1----:R-:W-:Y:S05]  /*7a80*/  @!P0 BRA `(.L_x_126) ;  /* 0xfffffffc00f08947 */ /* 0x002fea000383ffff */
[----:B------:R-:W-:Y:S05]  /*7a90*/  BRA `(.L_x_191) ;  /* 0xffffffdc009c7947 */ /* 0x000fea000383ffff */
.L_x_127:
[----:B0-----:R0:W1:Y:S02]  /*7aa0*/  SYNCS.PHASECHK.TRANS64.TRYWAIT P0, [R7+URZ], R4 ;  /* 0x00000004070075a7 */ /* 0x001064000800017f */
[----:B-1----:R-:W-:Y:S05]  /*7ab0*/  @!P0 NANOSLEEP.SYNCS 0x989680 ;  /* 0x009896800000895d */ /* 0x002fea0003900000 */
[----:B------:R-:W1:Y:S02]  /*7ac0*/  @!P0 SYNCS.PHASECHK.TRANS64 P0, [R7+URZ], R4 ;  /* 0x00000004070085a7 */ /* 0x000e64000800007f */
[----:B-1----:R-:W-:Y:S05]  /*7ad0*/  @!P0 BRA `(.L_x_127) ;  /* 0xfffffffc00f08947 */ /* 0x002fea000383ffff */
[----:B------:R-:W-:Y:S05]  /*7ae0*/  BRA `(.L_x_192) ;  /* 0xffffffdc00ac7947 */ /* 0x000fea000383ffff */
.L_x_128:
[----:B0-----:R0:W1:Y:S02]  /*7af0*/  SYNCS.PHASECHK.TRANS64.TRYWAIT P0, [R6+URZ], R3 ;  /* 0x00000003060075a7 */ /* 0x001064000800017f */
[----:B-1----:R-:W-:Y:S05]  /*7b00*/  @!P0 NANOSLEEP.SYNCS 0x989680 ;  /* 0x009896800000895d */ /* 0x002fea0003900000 */
[----:B------:R-:W1:Y:S02]  /*7b10*/  @!P0 SYNCS.PHASECHK.TRANS64 P0, [R6+URZ], R3 ;  /* 0x00000003060085a7 */ /* 0x000e64000800007f */
[----:B-1----:R-:W-:Y:S05]  /*7b20*/  @!P0 BRA `(.L_x_128) ;  /* 0xfffffffc00f08947 */ /* 0x002fea000383ffff */
[----:B------:R-:W-:Y:S05]  /*7b30*/  BRA `(.L_x_193) ;  /* 0xffffffdc00bc7947 */ /* 0x000fea000383ffff */
.L_x_129:
[----:B0-----:R0:W1:Y:S02]  /*7b40*/  SYNCS.PHASECHK.TRANS64.TRYWAIT P0, [R7+URZ], R4 ;  /* 0x00000004070075a7 */ /* 0x001064000800017f */
[----:B-1----:R-:W-:Y:S05]  /*7b50*/  @!P0 NANOSLEEP.SYNCS 0x989680 ;  /* 0x009896800000895d */ /* 0x002fea0003900000 */
[----:B------:R-:W1:Y:S02]  /*7b60*/  @!P0 SYNCS.PHASECHK.TRANS64 P0, [R7+URZ], R4 ;  /* 0x00000004070085a7 */ /* 0x000e64000800007f */
[----:B-1----:R-:W-:Y:S05]  /*7b70*/  @!P0 BRA `(.L_x_129) ;  /* 0xfffffffc00f08947 */ /* 0x002fea000383ffff */
[----:B------:R-:W-:Y:S05]  /*7b80*/  BRA `(.L_x_194) ;  /* 0xffffffdc00cc7947 */ /* 0x000fea000383ffff */
.L_x_130:
[----:B0-----:R0:W1:Y:S02]  /*7b90*/  SYNCS.PHASECHK.TRANS64.TRYWAIT P0, [R6+URZ], R3 ;  /* 0x00000003060075a7 */ /* 0x001064000800017f */
[----:B-1----:R-:W-:Y:S05]  /*7ba0*/  @!P0 NANOSLEEP.SYNCS 0x989680 ;  /* 0x009896800000895d */ /* 0x002fea0003900000 */
[----:B------:R-:W1:Y:S02]  /*7bb0*/  @!P0 SYNCS.PHASECHK.TRANS64 P0, [R6+URZ], R3 ;  /* 0x00000003060085a7 */ /* 0x000e64000800007f */
[----:B-1----:R-:W-:Y:S05]  /*7bc0*/  @!P0 BRA `(.L_x_130) ;  /* 0xfffffffc00f08947 */ /* 0x002fea000383ffff */
[----:B------:R-:W-:Y:S05]  /*7bd0*/  BRA `(.L_x_195) ;  /* 0xffffffdc00dc7947 */ /* 0x000fea000383ffff */
.L_x_131:
[----:B0-----:R0:W1:Y:S02]  /*7be0*/  SYNCS.PHASECHK.TRANS64.TRYWAIT P0, [R7+URZ], R4 ;  /* 0x00000004070075a7 */ /* 0x001064000800017f */
[----:B-1----:R-:W-:Y:S05]  /*7bf0*/  @!P0 NANOSLEEP.SYNCS 0x989680 ;  /* 0x009896800000895d */ /* 0x002fea0003900000 */
[----:B------:R-:W1:Y:S02]  /*7c00*/  @!P0 SYNCS.PHASECHK.TRANS64 P0, [R7+URZ], R4 ;  /* 0x00000004070085a7 */ /* 0x000e64000800007f */
[----:B-1----:R-:W-:Y:S05]  /*7c10*/  @!P0 BRA `(.L_x_131) ;  /* 0xfffffffc00f08947 */ /* 0x002fea000383ffff */
[----:B------:R-:W-:Y:S05]  /*7c20*/  BRA `(.L_x_196) ;  /* 0xffffffdc00ec7947 */ /* 0x000fea000383ffff */
.L_x_132:
[----:B0-----:R0:W1:Y:S02]  /*7c30*/  SYNCS.PHASECHK.TRANS64.TRYWAIT P0, [R6+URZ], R3 ;  /* 0x00000003060075a7 */ /* 0x001064000800017f */
[----:B-1----:R-:W-:Y:S05]  /*7c40*/  @!P0 NANOSLEEP.SYNCS 0x989680 ;  /* 0x009896800000895d */ /* 0x002fea0003900000 */
[----:B------:R-:W1:Y:S02]  /*7c50*/  @!P0 SYNCS.PHASECHK.TRANS64 P0, [R6+URZ], R3 ;  /* 0x00000003060085a7 */ /* 0x000e64000800007f */
[----:B-1----:R-:W-:Y:S05]  /*7c60*/  @!P0 BRA `(.L_x_132) ;  /* 0xfffffffc00f08947 */ /* 0x002fea000383ffff */
[----:B------:R-:W-:Y:S05]  /*7c70*/  BRA `(.L_x_197) ;  /* 0xffffffdc00fc7947 */ /* 0x000fea000383ffff */
.L_x_133:
[----:B0-----:R0:W1:Y:S02]  /*7c80*/  SYNCS.PHASECHK.TRANS64.TRYWAIT P0, [R7+URZ], R4 ;  /* 0x00000004070075a7 */ /* 0x001064000800017f */
[----:B-1----:R-:W-:Y:S05]  /*7c90*/  @!P0 NANOSLEEP.SYNCS 0x989680 ;  /* 0x009896800000895d */ /* 0x002fea0003900000 */
[----:B------:R-:W1:Y:S02]  /*7ca0*/  @!P0 SYNCS.PHASECHK.TRANS64 P0, [R7+URZ], R4 ;  /* 0x00000004070085a7 */ /* 0x000e64000800007f */
[----:B-1----:R-:W-:Y:S05]  /*7cb0*/  @!P0 BRA `(.L_x_133) ;  /* 0xfffffffc00f08947 */ /* 0x002fea000383ffff */
[----:B------:R-:W-:Y:S05]  /*7cc0*/  BRA `(.L_x_198) ;  /* 0xffffffe0000c7947 */ /* 0x000fea000383ffff */
.L_x_134:
[----:B0-----:R0:W1:Y:S02]  /*7cd0*/  SYNCS.PHASECHK.TRANS64.TRYWAIT P0, [R6+URZ], R3 ;  /* 0x00000003060075a7 */ /* 0x001064000800017f */
[----:B-1----:R-:W-:Y:S05]  /*7ce0*/  @!P0 NANOSLEEP.SYNCS 0x989680 ;  /* 0x009896800000895d */ /* 0x002fea0003900000 */
[----:B------:R-:W1:Y:S02]  /*7cf0*/  @!P0 SYNCS.PHASECHK.TRANS64 P0, [R6+URZ], R3 ;  /* 0x00000003060085a7 */ /* 0x000e64000800007f */
[----:B-1----:R-:W-:Y:S05]  /*7d00*/  @!P0 BRA `(.L_x_134) ;  /* 0xfffffffc00f08947 */ /* 0x002fea000383ffff */
[----:B------:R-:W-:Y:S05]  /*7d10*/  BRA `(.L_x_199) ;  /* 0xffffffe0001c7947 */ /* 0x000fea000383ffff */
.L_x_135:
[----:B0-----:R0:W1:Y:S02]  /*7d20*/  SYNCS.PHASECHK.TRANS64.TRYWAIT P0, [R7+URZ], R4 ;  /* 0x00000004070075a7 */ /* 0x001064000800017f */
[----:B-1----:R-:W-:Y:S05]  /*7d30*/  @!P0 NANOSLEEP.SYNCS 0x989680 ;  /* 0x009896800000895d */ /* 0x002fea0003900000 */
[----:B------:R-:W1:Y:S02]  /*7d40*/  @!P0 SYNCS.PHASECHK.TRANS64 P0, [R7+URZ], R4 ;  /* 0x00000004070085a7 */ /* 0x000e64000800007f */
[----:B-1----:R-:W-:Y:S05]  /*7d50*/  @!P0 BRA `(.L_x_135) ;  /* 0xfffffffc00f08947 */ /* 0x002fea000383ffff */
[----:B------:R-:W-:Y:S05]  /*7d60*/  BRA `(.L_x_200) ;  /* 0xffffffe0002c7947 */ /* 0x000fea000383ffff */
.L_x_136:
[----:B0-----:R0:W1:Y:S02]  /*7d70*/  SYNCS.PHASECHK.TRANS64.TRYWAIT P0, [R6+URZ], R3 ;  /* 0x00000003060075a7 */ /* 0x001064000800017f */
[----:B-1----:R-:W-:Y:S05]  /*7d80*/  @!P0 NANOSLEEP.SYNCS 0x989680 ;  /* 0x009896800000895d */ /* 0x002fea0003900000 */
[----:B------:R-:W1:Y:S02]  /*7d90*/  @!P0 SYNCS.PHASECHK.TRANS64 P0, [R6+URZ], R3 ;  /* 0x00000003060085a7 */ /* 0x000e64000800007f */
[----:B-1----:R-:W-:Y:S05]  /*7da0*/  @!P0 BRA `(.L_x_136) ;  /* 0xfffffffc00f08947 */ /* 0x002fea000383ffff */
[----:B------:R-:W-:Y:S05]  /*7db0*/  BRA `(.L_x_201) ;  /* 0xffffffe0003c7947 */ /* 0x000fea000383ffff */
.L_x_137:
[----:B0-----:R0:W1:Y:S02]  /*7dc0*/  SYNCS.PHASECHK.TRANS64.TRYWAIT P0, [R7+URZ], R4 ;  /* 0x00000004070075a7 */ /* 0x001064000800017f */
[----:B-1----:R-:W-:Y:S05]  /*7dd0*/  @!P0 NANOSLEEP.SYNCS 0x989680 ;  /* 0x009896800000895d */ /* 0x002fea0003900000 */
[----:B------:R-:W1:Y:S02]  /*7de0*/  @!P0 SYNCS.PHASECHK.TRANS64 P0, [R7+URZ], R4 ;  /* 0x00000004070085a7 */ /* 0x000e64000800007f */
[----:B-1----:R-:W-:Y:S05]  /*7df0*/  @!P0 BRA `(.L_x_137) ;  /* 0xfffffffc00f08947 */ /* 0x002fea000383ffff */
[----:B------:R-:W-:Y:S05]  /*7e00*/  BRA `(.L_x_202) ;  /* 0xffffffe0004c7947 */ /* 0x000fea000383ffff */
.L_x_138:
[----:B0-----:R0:W1:Y:S02]  /*7e10*/  SYNCS.PHASECHK.TRANS64.TRYWAIT P0, [R6+URZ], R3 ;  /* 0x00000003060075a7 */ /* 0x001064000800017f */
[----:B-1----:R-:W-:Y:S05]  /*7e20*/  @!P0 NANOSLEEP.SYNCS 0x989680 ;  /* 0x009896800000895d */ /* 0x002fea0003900000 */
[----:B------:R-:W1:Y:S02]  /*7e30*/  @!P0 SYNCS.PHASECHK.TRANS64 P0, [R6+URZ], R3 ;  /* 0x00000003060085a7 */ /* 0x000e64000800007f */
[----:B-1----:R-:W-:Y:S05]  /*7e40*/  @!P0 BRA `(.L_x_138) ;  /* 0xfffffffc00f08947 */ /* 0x002fea000383ffff */
[----:B------:R-:W-:Y:S05]  /*7e50*/  BRA `(.L_x_203) ;  /* 0xffffffe0005c7947 */ /* 0x000fea000383ffff */
.L_x_139:
[----:B0-----:R0:W1:Y:S02]  /*7e60*/  SYNCS.PHASECHK.TRANS64.TRYWAIT P0, [R7+URZ], R4 ;  /* 0x00000004070075a7 */ /* 0x001064000800017f */
[----:B-1----:R-:W-:Y:S05]  /*7e70*/  @!P0 NANOSLEEP.SYNCS 0x989680 ;  /* 0x009896800000895d */ /* 0x002fea0003900000 */
[----:B------:R-:W1:Y:S02]  /*7e80*/  @!P0 SYNCS.PHASECHK.TRANS64 P0, [R7+URZ], R4 ;  /* 0x00000004070085a7 */ /* 0x000e64000800007f */
[----:B-1----:R-:W-:Y:S05]  /*7e90*/  @!P0 BRA `(.L_x_139) ;  /* 0xfffffffc00f08947 */ /* 0x002fea000383ffff */
[----:B------:R-:W-:Y:S05]  /*7ea0*/  BRA `(.L_x_204) ;  /* 0xffffffe0006c7947 */ /* 0x000fea000383ffff */
.L_x_140:
[----:B0-----:R0:W1:Y:S02]  /*7eb0*/  SYNCS.PHASECHK.TRANS64.TRYWAIT P0, [R6+URZ], R3 ;  /* 0x00000003060075a7 */ /* 0x001064000800017f */
[----:B-1----:R-:W-:Y:S05]  /*7ec0*/  @!P0 NANOSLEEP.SYNCS 0x989680 ;  /* 0x009896800000895d */ /* 0x002fea0003900000 */
[----:B------:R-:W1:Y:S02]  /*7ed0*/  @!P0 SYNCS.PHASECHK.TRANS64 P0, [R6+URZ], R3 ;  /* 0x00000003060085a7 */ /* 0x000e64000800007f */
[----:B-1----:R-:W-:Y:S05]  /*7ee0*/  @!P0 BRA `(.L_x_140) ;  /* 0xfffffffc00f08947 */ /* 0x002fea000383ffff */
[----:B------:R-:W-:Y:S05]  /*7ef0*/  BRA `(.L_x_205) ;  /* 0xffffffe0007c7947 */ /* 0x000fea000383ffff */
.L_x_141:
[----:B0-----:R0:W1:Y:S02]  /*7f00*/  SYNCS.PHASECHK.TRANS64.TRYWAIT P0, [R7+URZ], R4 ;  /* 0x00000004070075a7 */ /* 0x001064000800017f */
[----:B-1----:R-:W-:Y:S05]  /*7f10*/  @!P0 NANOSLEEP.SYNCS 0x989680 ;  /* 0x009896800000895d */ /* 0x002fea0003900000 */
[----:B------:R-:W1:Y:S02]  /*7f20*/  @!P0 SYNCS.PHASECHK.TRANS64 P0, [R7+URZ], R4 ;  /* 0x00000004070085a7 */ /* 0x000e64000800007f */
[----:B-1----:R-:W-:Y:S05]  /*7f30*/  @!P0 BRA `(.L_x_141) ;  /* 0xfffffffc00f08947 */ /* 0x002fea000383ffff */
[----:B------:R-:W-:Y:S05]  /*7f40*/  BRA `(.L_x_206) ;  /* 0xffffffe0008c7947 */ /* 0x000fea000383ffff */
.L_x_142:
[----:B0-----:R0:W1:Y:S02]  /*7f50*/  SYNCS.PHASECHK.TRANS64.TRYWAIT P0, [R6+URZ], R3 ;  /* 0x00000003060075a7 */ /* 0x001064000800017f */
[----:B-1----:R-:W-:Y:S05]  /*7f60*/  @!P0 NANOSLEEP.SYNCS 0x989680 ;  /* 0x009896800000895d */ /* 0x002fea0003900000 */
[----:B------:R-:W1:Y:S02]  /*7f70*/  @!P0 SYNCS.PHASECHK.TRANS64 P0, [R6+URZ], R3 ;  /* 0x00000003060085a7 */ /* 0x000e64000800007f */
[----:B-1----:R-:W-:Y:S05]  /*7f80*/  @!P0 BRA `(.L_x_142) ;  /* 0xfffffffc00f08947 */ /* 0x002fea000383ffff */
[----:B------:R-:W-:Y:S05]  /*7f90*/  BRA `(.L_x_207) ;  /* 0xffffffe0009c7947 */ /* 0x000fea000383ffff */
.L_x_143:
[----:B0-----:R0:W1:Y:S02]  /*7fa0*/  SYNCS.PHASECHK.TRANS64.TRYWAIT P0, [R7+URZ], R4 ;  /* 0x00000004070075a7 */ /* 0x001064000800017f */
[----:B-1----:R-:W-:Y:S05]  /*7fb0*/  @!P0 NANOSLEEP.SYNCS 0x989680 ;  /* 0x009896800000895d */ /* 0x002fea0003900000 */
[----:B------:R-:W1:Y:S02]  /*7fc0*/  @!P0 SYNCS.PHASECHK.TRANS64 P0, [R7+URZ], R4 ;  /* 0x00000004070085a7 */ /* 0x000e64000800007f */
[----:B-1----:R-:W-:Y:S05]  /*7fd0*/  @!P0 BRA `(.L_x_143) ;  /* 0xfffffffc00f08947 */ /* 0x002fea000383ffff */
[----:B------:R-:W-:Y:S05]  /*7fe0*/  BRA `(.L_x_208) ;  /* 0xffffffe000ac7947 */ /* 0x000fea000383ffff */
.L_x_144:
[----:B0-----:R0:W1:Y:S02]  /*7ff0*/  SYNCS.PHASECHK.TRANS64.TRYWAIT P0, [R6+URZ], R3 ;  /* 0x00000003060075a7 */ /* 0x001064000800017f */
[----:B-1----:R-:W-:Y:S05]  /*8000*/  @!P0 NANOSLEEP.SYNCS 0x989680 ;  /* 0x009896800000895d */ /* 0x002fea0003900000 */
[----:B------:R-:W1:Y:S02]  /*8010*/  @!P0 SYNCS.PHASECHK.TRANS64 P0, [R6+URZ], R3 ;  /* 0x00000003060085a7 */ /* 0x000e64000800007f */
[----:B-1----:R-:W-:Y:S05]  /*8020*/  @!P0 BRA `(.L_x_144) ;  /* 0xfffffffc00f08947 */ /* 0x002fea000383ffff */
[----:B------:R-:W-:Y:S05]  /*8030*/  BRA `(.L_x_209) ;  /* 0xffffffe000bc7947 */ /* 0x000fea000383ffff */
.L_x_145:
[----:B0-----:R0:W1:Y:S02]  /*8040*/  SYNCS.PHASECHK.TRANS64.TRYWAIT P0, [R7+URZ], R4 ;  /* 0x00000004070075a7 */ /* 0x001064000800017f */
[----:B-1----:R-:W-:Y:S05]  /*8050*/  @!P0 NANOSLEEP.SYNCS 0x989680 ;  /* 0x009896800000895d */ /* 0x002fea0003900000 */
[----:B------:R-:W1:Y:S02]  /*8060*/  @!P0 SYNCS.PHASECHK.TRANS64 P0, [R7+URZ], R4 ;  /* 0x00000004070085a7 */ /* 0x000e64000800007f */
[----:B-1----:R-:W-:Y:S05]  /*8070*/  @!P0 BRA `(.L_x_145) ;  /* 0xfffffffc00f08947 */ /* 0x002fea000383ffff */
[----:B------:R-:W-:Y:S05]  /*8080*/  BRA `(.L_x_210) ;  /* 0xffffffe000cc7947 */ /* 0x000fea000383ffff */
.L_x_146:
[----:B0-----:R0:W1:Y:S02]  /*8090*/  SYNCS.PHASECHK.TRANS64.TRYWAIT P0, [R6+URZ], R3 ;  /* 0x00000003060075a7 */ /* 0x001064000800017f */
[----:B-1----:R-:W-:Y:S05]  /*80a0*/  @!P0 NANOSLEEP.SYNCS 0x989680 ;  /* 0x009896800000895d */ /* 0x002fea0003900000 */
[----:B------:R-:W1:Y:S02]  /*80b0*/  @!P0 SYNCS.PHASECHK.TRANS64 P0, [R6+URZ], R3 ;  /* 0x00000003060085a7 */ /* 0x000e64000800007f */
[----:B-1----:R-:W-:Y:S05]  /*80c0*/  @!P0 BRA `(.L_x_146) ;  /* 0xfffffffc00f08947 */ /* 0x002fea000383ffff */
[----:B------:R-:W-:Y:S05]  /*80d0*/  BRA `(.L_x_211) ;  /* 0xffffffe000dc7947 */ /* 0x000fea000383ffff */
.L_x_147:
[----:B0-----:R0:W1:Y:S02]  /*80e0*/  SYNCS.PHASECHK.TRANS64.TRYWAIT P0, [R7+URZ], R4 ;  /* 0x00000004070075a7 */ /* 0x001064000800017f */
[----:B-1----:R-:W-:Y:S05]  /*80f0*/  @!P0 NANOSLEEP.SYNCS 0x989680 ;  /* 0x009896800000895d */ /* 0x002fea0003900000 */
[----:B------:R-:W1:Y:S02]  /*8100*/  @!P0 SYNCS.PHASECHK.TRANS64 P0, [R7+URZ], R4 ;  /* 0x00000004070085a7 */ /* 0x000e64000800007f */
[----:B-1----:R-:W-:Y:S05]  /*8110*/  @!P0 BRA `(.L_x_147) ;  /* 0xfffffffc00f08947 */ /* 0x002fea000383ffff */
[----:B------:R-:W-:Y:S05]  /*8120*/  BRA `(.L_x_212) ;  /* 0xffffffe000ec7947 */ /* 0x000fea000383ffff */
.L_x_148:
[----:B0-----:R0:W1:Y:S02]  /*8130*/  SYNCS.PHASECHK.TRANS64.TRYWAIT P0, [R6+URZ], R3 ;  /* 0x00000003060075a7 */ /* 0x001064000800017f */
[----:B-1----:R-:W-:Y:S05]  /*8140*/  @!P0 NANOSLEEP.SYNCS 0x989680 ;  /* 0x009896800000895d */ /* 0x002fea0003900000 */
[----:B------:R-:W1:Y:S02]  /*8150*/  @!P0 SYNCS.PHASECHK.TRANS64 P0, [R6+URZ], R3 ;  /* 0x00000003060085a7 */ /* 0x000e64000800007f */
[----:B-1----:R-:W-:Y:S05]  /*8160*/  @!P0 BRA `(.L_x_148) ;  /* 0xfffffffc00f08947 */ /* 0x002fea000383ffff */
[----:B------:R-:W-:Y:S05]  /*8170*/  BRA `(.L_x_213) ;  /* 0xffffffe000fc7947 */ /* 0x000fea000383ffff */
.L_x_149:
[----:B0-----:R0:W1:Y:S02]  /*8180*/  SYNCS.PHASECHK.TRANS64.TRYWAIT P0, [R7+URZ], R4 ;  /* 0x00000004070075a7 */ /* 0x001064000800017f */
[----:B-1----:R-:W-:Y:S05]  /*8190*/  @!P0 NANOSLEEP.SYNCS 0x989680 ;  /* 0x009896800000895d */ /* 0x002fea0003900000 */
[----:B------:R-:W1:Y:S02]  /*81a0*/  @!P0 SYNCS.PHASECHK.TRANS64 P0, [R7+URZ], R4 ;  /* 0x00000004070085a7 */ /* 0x000e64000800007f */
[----:B-1----:R-:W-:Y:S05]  /*81b0*/  @!P0 BRA `(.L_x_149) ;  /* 0xfffffffc00f08947 */ /* 0x002fea000383ffff */
[----:B------:R-:W-:Y:S05]  /*81c0*/  BRA `(.L_x_214) ;  /* 0xffffffe4000c7947 */ /* 0x000fea000383ffff */
.L_x_150:
[----:B0-----:R0:W1:Y:S02]  /*81d0*/  SYNCS.PHASECHK.TRANS64.TRYWAIT P0, [R6+URZ], R3 ;  /* 0x00000003060075a7 */ /* 0x001064000800017f */
[----:B-1----:R-:W-:Y:S05]  /*81e0*/  @!P0 NANOSLEEP.SYNCS 0x989680 ;  /* 0x009896800000895d */ /* 0x002fea0003900000 */
[----:B------:R-:W1:Y:S02]  /*81f0*/  @!P0 SYNCS.PHASECHK.TRANS64 P0, [R6+URZ], R3 ;  /* 0x00000003060085a7 */ /* 0x000e64000800007f */
[----:B-1----:R-:W-:Y:S05]  /*8200*/  @!P0 BRA `(.L_x_150) ;  /* 0xfffffffc00f08947 */ /* 0x002fea000383ffff */
[----:B------:R-:W-:Y:S05]  /*8210*/  BRA `(.L_x_215) ;  /* 0xffffffe4001c7947 */ /* 0x000fea000383ffff */
.L_x_151:
[----:B0-----:R0:W1:Y:S02]  /*8220*/  SYNCS.PHASECHK.TRANS64.TRYWAIT P0, [R7+URZ], R4 ;  /* 0x00000004070075a7 */ /* 0x001064000800017f */
[----:B-1----:R-:W-:Y:S05]  /*8230*/  @!P0 NANOSLEEP.SYNCS 0x989680 ;  /* 0x009896800000895d */ /* 0x002fea0003900000 */
[----:B------:R-:W1:Y:S02]  /*8240*/  @!P0 SYNCS.PHASECHK.TRANS64 P0, [R7+URZ], R4 ;  /* 0x00000004070085a7 */ /* 0x000e64000800007f */
[----:B-1----:R-:W-:Y:S05]  /*8250*/  @!P0 BRA `(.L_x_151) ;  /* 0xfffffffc00f08947 */ /* 0x002fea000383ffff */
[----:B------:R-:W-:Y:S05]  /*8260*/  BRA `(.L_x_216) ;  /* 0xffffffe4002c7947 */ /* 0x000fea000383ffff */
.L_x_152:
[----:B0-----:R0:W1:Y:S02]  /*8270*/  SYNCS.PHASECHK.TRANS64.TRYWAIT P0, [R6+URZ], R3 ;  /* 0x00000003060075a7 */ /* 0x001064000800017f */
[----:B-1----:R-:W-:Y:S05]  /*8280*/  @!P0 NANOSLEEP.SYNCS 0x989680 ;  /* 0x009896800000895d */ /* 0x002fea0003900000 */
[----:B------:R-:W1:Y:S02]  /*8290*/  @!P0 SYNCS.PHASECHK.TRANS64 P0, [R6+URZ], R3 ;  /* 0x00000003060085a7 */ /* 0x000e64000800007f */
[----:B-1----:R-:W-:Y:S05]  /*82a0*/  @!P0 BRA `(.L_x_152) ;  /* 0xfffffffc00f08947 */ /* 0x002fea000383ffff */
[----:B------:R-:W-:Y:S05]  /*82b0*/  BRA `(.L_x_217) ;  /* 0xffffffe4003c7947 */ /* 0x000fea000383ffff */
.L_x_153:
[----:B0-----:R0:W1:Y:S02]  /*82c0*/  SYNCS.PHASECHK.TRANS64.TRYWAIT P0, [R7+URZ], R4 ;  /* 0x00000004070075a7 */ /* 0x001064000800017f */
[----:B-1----:R-:W-:Y:S05]  /*82d0*/  @!P0 NANOSLEEP.SYNCS 0x989680 ;  /* 0x009896800000895d */ /* 0x002fea0003900000 */
[----:B------:R-:W1:Y:S02]  /*82e0*/  @!P0 SYNCS.PHASECHK.TRANS64 P0, [R7+URZ], R4 ;  /* 0x00000004070085a7 */ /* 0x000e64000800007f */
[----:B-1----:R-:W-:Y:S05]  /*82f0*/  @!P0 BRA `(.L_x_153) ;  /* 0xfffffffc00f08947 */ /* 0x002fea000383ffff */
[----:B------:R-:W-:Y:S05]  /*8300*/  BRA `(.L_x_218) ;  /* 0xffffffe4004c7947 */ /* 0x000fea000383ffff */
.L_x_154:
[----:B0-----:R0:W1:Y:S02]  /*8310*/  SYNCS.PHASECHK.TRANS64.TRYWAIT P0, [R6+URZ], R3 ;  /* 0x00000003060075a7 */ /* 0x001064000800017f */
[----:B-1----:R-:W-:Y:S05]  /*8320*/  @!P0 NANOSLEEP.SYNCS 0x989680 ;  /* 0x009896800000895d */ /* 0x002fea0003900000 */
[----:B------:R-:W1:Y:S02]  /*8330*/  @!P0 SYNCS.PHASECHK.TRANS64 P0, [R6+URZ], R3 ;  /* 0x00000003060085a7 */ /* 0x000e64000800007f */
[----:B-1----:R-:W-:Y:S05]  /*8340*/  @!P0 BRA `(.L_x_154) ;  /* 0xfffffffc00f08947 */ /* 0x002fea000383ffff */
[----:B------:R-:W-:Y:S05]  /*8350*/  BRA `(.L_x_219) ;  /* 0xffffffe4005c7947 */ /* 0x000fea000383ffff */
.L_x_155:
[----:B0-----:R0:W1:Y:S02]  /*8360*/  SYNCS.PHASECHK.TRANS64.TRYWAIT P0, [R7+URZ], R4 ;  /* 0x00000004070075a7 */ /* 0x001064000800017f */
[----:B-1----:R-:W-:Y:S05]  /*8370*/  @!P0 NANOSLEEP.SYNCS 0x989680 ;  /* 0x009896800000895d */ /* 0x002fea0003900000 */
[----:B------:R-:W1:Y:S02]  /*8380*/  @!P0 SYNCS.PHASECHK.TRANS64 P0, [R7+URZ], R4 ;  /* 0x00000004070085a7 */ /* 0x000e64000800007f */
[----:B-1----:R-:W-:Y:S05]  /*8390*/  @!P0 BRA `(.L_x_155) ;  /* 0xfffffffc00f08947 */ /* 0x002fea000383ffff */
[----:B------:R-:W-:Y:S05]  /*83a0*/  BRA `(.L_x_220) ;  /* 0xffffffe4006c7947 */ /* 0x000fea000383ffff */
.L_x_156:
[----:B0-----:R0:W1:Y:S02]  /*83b0*/  SYNCS.PHASECHK.TRANS64.TRYWAIT P0, [R6+URZ], R3 ;  /* 0x00000003060075a7 */ /* 0x001064000800017f */
[----:B-1----:R-:W-:Y:S05]  /*83c0*/  @!P0 NANOSLEEP.SYNCS 0x989680 ;  /* 0x009896800000895d */ /* 0x002fea0003900000 */
[----:B------:R-:W1:Y:S02]  /*83d0*/  @!P0 SYNCS.PHASECHK.TRANS64 P0, [R6+URZ], R3 ;  /* 0x00000003060085a7 */ /* 0x000e64000800007f */
[----:B-1----:R-:W-:Y:S05]  /*83e0*/  @!P0 BRA `(.L_x_156) ;  /* 0xfffffffc00f08947 */ /* 0x002fea000383ffff */
[----:B------:R-:W-:Y:S05]  /*83f0*/  BRA `(.L_x_221) ;  /* 0xffffffe4007c7947 */ /* 0x000fea000383ffff */
.L_x_157:
[----:B0-----:R0:W1:Y:S02]  /*8400*/  SYNCS.PHASECHK.TRANS64.TRYWAIT P0, [R7+URZ], R4 ;  /* 0x00000004070075a7 */ /* 0x001064000800017f */
[----:B-1----:R-:W-:Y:S05]  /*8410*/  @!P0 NANOSLEEP.SYNCS 0x989680 ;  /* 0x009896800000895d */ /* 0x002fea0003900000 */
[----:B------:R-:W1:Y:S02]  /*8420*/  @!P0 SYNCS.PHASECHK.TRANS64 P0, [R7+URZ], R4 ;  /* 0x00000004070085a7 */ /* 0x000e64000800007f */
[----:B-1----:R-:W-:Y:S05]  /*8430*/  @!P0 BRA `(.L_x_157) ;  /* 0xfffffffc00f08947 */ /* 0x002fea000383ffff */
[----:B------:R-:W-:Y:S05]  /*8440*/  BRA `(.L_x_222) ;  /* 0xffffffe4008c7947 */ /* 0x000fea000383ffff */
.L_x_158:
[----:B0-----:R0:W1:Y:S02]  /*8450*/  SYNCS.PHASECHK.TRANS64.TRYWAIT P0, [R6+URZ], R3 ;  /* 0x00000003060075a7 */ /* 0x001064000800017f */
[----:B-1----:R-:W-:Y:S05]  /*8460*/  @!P0 NANOSLEEP.SYNCS 0x989680 ;  /* 0x009896800000895d */ /* 0x002fea0003900000 */
[----:B------:R-:W1:Y:S02]  /*8470*/  @!P0 SYNCS.PHASECHK.TRANS64 P0, [R6+URZ], R3 ;  /* 0x00000003060085a7 */ /* 0x000e64000800007f */
[----:B-1----:R-:W-:Y:S05]  /*8480*/  @!P0 BRA `(.L_x_158) ;  /* 0xfffffffc00f08947 */ /* 0x002fea000383ffff */
[----:B------:R-:W-:Y:S05]  /*8490*/  BRA `(.L_x_223) ;  /* 0xffffffe4009c7947 */ /* 0x000fea000383ffff */
.L_x_159:
[----:B0-----:R0:W1:Y:S02]  /*84a0*/  SYNCS.PHASECHK.TRANS64.TRYWAIT P0, [R7+URZ], R4 ;  /* 0x00000004070075a7 */ /* 0x001064000800017f */
[----:B-1----:R-:W-:Y:S05]  /*84b0*/  @!P0 NANOSLEEP.SYNCS 0x989680 ;  /* 0x009896800000895d */ /* 0x002fea0003900000 */
[----:B------:R-:W1:Y:S02]  /*84c0*/  @!P0 SYNCS.PHASECHK.TRANS64 P0, [R7+URZ], R4 ;  /* 0x00000004070085a7 */ /* 0x000e64000800007f */
[----:B-1----:R-:W-:Y:S05]  /*84d0*/  @!P0 BRA `(.L_x_159) ;  /* 0xfffffffc00f08947 */ /* 0x002fea000383ffff */
[----:B------:R-:W-:Y:S05]  /*84e0*/  BRA `(.L_x_224) ;  /* 0xffffffe400ac7947 */ /* 0x000fea000383ffff */
.L_x_160:
[----:B0-----:R0:W1:Y:S02]  /*84f0*/  SYNCS.PHASECHK.TRANS64.TRYWAIT P0, [R6+URZ], R3 ;  /* 0x00000003060075a7 */ /* 0x001064000800017f */
[----:B-1----:R-:W-:Y:S05]  /*8500*/  @!P0 NANOSLEEP.SYNCS 0x989680 ;  /* 0x009896800000895d */ /* 0x002fea0003900000 */
[----:B------:R-:W1:Y:S02]  /*8510*/  @!P0 SYNCS.PHASECHK.TRANS64 P0, [R6+URZ], R3 ;  /* 0x00000003060085a7 */ /* 0x000e64000800007f */
[----:B-1----:R-:W-:Y:S05]  /*8520*/  @!P0 BRA `(.L_x_160) ;  /* 0xfffffffc00f08947 */ /* 0x002fea000383ffff */
[----:B------:R-:W-:Y:S05]  /*8530*/  BRA `(.L_x_225) ;  /* 0xffffffe400bc7947 */ /* 0x000fea000383ffff */
.L_x_161:
[----:B0-----:R0:W1:Y:S02]  /*8540*/  SYNCS.PHASECHK.TRANS64.TRYWAIT P0, [R7+URZ], R4 ;  /* 0x00000004070075a7 */ /* 0x001064000800017f */
[----:B-1----:R-:W-:Y:S05]  /*8550*/  @!P0 NANOSLEEP.SYNCS 0x989680 ;  /* 0x009896800000895d */ /* 0x002fea0003900000 */
[----:B------:R-:W1:Y:S02]  /*8560*/  @!P0 SYNCS.PHASECHK.TRANS64 P0, [R7+URZ], R4 ;  /* 0x00000004070085a7 */ /* 0x000e64000800007f */
[----:B-1----:R-:W-:Y:S05]  /*8570*/  @!P0 BRA `(.L_x_161) ;  /* 0xfffffffc00f08947 */ /* 0x002fea000383ffff */
[----:B------:R-:W-:Y:S05]  /*8580*/  BRA `(.L_x_226) ;  /* 0xffffffe400cc7947 */ /* 0x000fea000383ffff */
.L_x_162:
[----:B0-----:R0:W1:Y:S02]  /*8590*/  SYNCS.PHASECHK.TRANS64.TRYWAIT P0, [R6+URZ], R3 ;  /* 0x00000003060075a7 */ /* 0x001064000800017f */
[----:B-1----:R-:W-:Y:S05]  /*85a0*/  @!P0 NANOSLEEP.SYNCS 0x989680 ;  /* 0x009896800000895d */ /* 0x002fea0003900000 */
[----:B------:R-:W1:Y:S02]  /*85b0*/  @!P0 SYNCS.PHASECHK.TRANS64 P0, [R6+URZ], R3 ;  /* 0x00000003060085a7 */ /* 0x000e64000800007f */
[----:B-1----:R-:W-:Y:S05]  /*85c0*/  @!P0 BRA `(.L_x_162) ;  /* 0xfffffffc00f08947 */ /* 0x002fea000383ffff */
[----:B------:R-:W-:Y:S05]  /*85d0*/  BRA `(.L_x_227) ;  /* 0xffffffe400dc7947 */ /* 0x000fea000383ffff */
.L_x_163:
[----:B0-----:R0:W1:Y:S02]  /*85e0*/  SYNCS.PHASECHK.TRANS64.TRYWAIT P0, [R7+URZ], R4 ;  /* 0x00000004070075a7 */ /* 0x001064000800017f */
[----:B-1----:R-:W-:Y:S05]  /*85f0*/  @!P0 NANOSLEEP.SYNCS 0x989680 ;  /* 0x009896800000895d */ /* 0x002fea0003900000 */
[----:B------:R-:W1:Y:S02]  /*8600*/  @!P0 SYNCS.PHASECHK.TRANS64 P0, [R7+URZ], R4 ;  /* 0x00000004070085a7 */ /* 0x000e64000800007f */
[----:B-1----:R-:W-:Y:S05]  /*8610*/  @!P0 BRA `(.L_x_163) ;  /* 0xfffffffc00f08947 */ /* 0x002fea000383ffff */
[----:B------:R-:W-:Y:S05]  /*8620*/  BRA `(.L_x_228) ;  /* 0xffffffe400ec7947 */ /* 0x000fea000383ffff */
.L_x_164:
[----:B0-----:R0:W1:Y:S02]  /*8630*/  SYNCS.PHASECHK.TRANS64.TRYWAIT P0, [R6+URZ], R3 ;  /* 0x00000003060075a7 */ /* 0x001064000800017f */
[----:B-1----:R-:W-:Y:S05]  /*8640*/  @!P0 NANOSLEEP.SYNCS 0x989680 ;  /* 0x009896800000895d */ /* 0x002fea0003900000 */
[----:B------:R-:W1:Y:S02]  /*8650*/  @!P0 SYNCS.PHASECHK.TRANS64 P0, [R6+URZ], R3 ;  /* 0x00000003060085a7 */ /* 0x000e64000800007f */
[----:B-1----:R-:W-:Y:S05]  /*8660*/  @!P0 BRA `(.L_x_164) ;  /* 0xfffffffc00f08947 */ /* 0x002fea000383ffff */
[----:B------:R-:W-:Y:S05]  /*8670*/  BRA `(.L_x_229) ;  /* 0xffffffe400fc7947 */ /* 0x000fea000383ffff */
.L_x_165:
[----:B0-----:R0:W1:Y:S02]  /*8680*/  SYNCS.PHASECHK.TRANS64.TRYWAIT P0, [R7+URZ], R4 ;  /* 0x00000004070075a7 */ /* 0x001064000800017f */
[----:B-1----:R-:W-:Y:S05]  /*8690*/  @!P0 NANOSLEEP.SYNCS 0x989680 ;  /* 0x009896800000895d */ /* 0x002fea0003900000 */
[----:B------:R-:W1:Y:S02]  /*86a0*/  @!P0 SYNCS.PHASECHK.TRANS64 P0, [R7+URZ], R4 ;  /* 0x00000004070085a7 */ /* 0x000e64000800007f */
[----:B-1----:R-:W-:Y:S05]  /*86b0*/  @!P0 BRA `(.L_x_165) ;  /* 0xfffffffc00f08947 */ /* 0x002fea000383ffff */
[----:B------:R-:W-:Y:S05]  /*86c0*/  BRA `(.L_x_230) ;  /* 0xffffffe8000c7947 */ /* 0x000fea000383ffff */
.L_x_166:
[----:B0-----:R0:W1:Y:S02]  /*86d0*/  SYNCS.PHASECHK.TRANS64.TRYWAIT P0, [R6+URZ], R3 ;  /* 0x00000003060075a7 */ /* 0x001064000800017f */
[----:B-1----:R-:W-:Y:S05]  /*86e0*/  @!P0 NANOSLEEP.SYNCS 0x989680 ;  /* 0x009896800000895d */ /* 0x002fea0003900000 */
[----:B------:R-:W1:Y:S02]  /*86f0*/  @!P0 SYNCS.PHASECHK.TRANS64 P0, [R6+URZ], R3 ;  /* 0x00000003060085a7 */ /* 0x000e64000800007f */
[----:B-1----:R-:W-:Y:S05]  /*8700*/  @!P0 BRA `(.L_x_166) ;  /* 0xfffffffc00f08947 */ /* 0x002fea000383ffff */
[----:B------:R-:W-:Y:S05]  /*8710*/  BRA `(.L_x_231) ;  /* 0xffffffe8001c7947 */ /* 0x000fea000383ffff */
.L_x_167:
[----:B0-----:R0:W1:Y:S02]  /*8720*/  SYNCS.PHASECHK.TRANS64.TRYWAIT P0, [R7+URZ], R4 ;  /* 0x00000004070075a7 */ /* 0x001064000800017f */
[----:B-1----:R-:W-:Y:S05]  /*8730*/  @!P0 NANOSLEEP.SYNCS 0x989680 ;  /* 0x009896800000895d */ /* 0x002fea0003900000 */
[----:B------:R-:W1:Y:S02]  /*8740*/  @!P0 SYNCS.PHASECHK.TRANS64 P0, [R7+URZ], R4 ;  /* 0x00000004070085a7 */ /* 0x000e64000800007f */
[----:B-1----:R-:W-:Y:S05]  /*8750*/  @!P0 BRA `(.L_x_167) ;  /* 0xfffffffc00f08947 */ /* 0x002fea000383ffff */
[----:B------:R-:W-:Y:S05]  /*8760*/  BRA `(.L_x_232) ;  /* 0xffffffe8002c7947 */ /* 0x000fea000383ffff */
.L_x_168:
[----:B0-----:R0:W1:Y:S02]  /*8770*/  SYNCS.PHASECHK.TRANS64.TRYWAIT P0, [R6+URZ], R3 ;  /* 0x00000003060075a7 */ /* 0x001064000800017f */
[----:B-1----:R-:W-:Y:S05]  /*8780*/  @!P0 NANOSLEEP.SYNCS 0x989680 ;  /* 0x009896800000895d */ /* 0x002fea0003900000 */
[----:B------:R-:W1:Y:S02]  /*8790*/  @!P0 SYNCS.PHASECHK.TRANS64 P0, [R6+URZ], R3 ;  /* 0x00000003060085a7 */ /* 0x000e64000800007f */
[----:B-1----:R-:W-:Y:S05]  /*87a0*/  @!P0 BRA `(.L_x_168) ;  /* 0xfffffffc00f08947 */ /* 0x002fea000383ffff */
[----:B------:R-:W-:Y:S05]  /*87b0*/  BRA `(.L_x_233) ;  /* 0xffffffe8003c7947 */ /* 0x000fea000383ffff */
.L_x_169:
[----:B0-----:R0:W1:Y:S02]  /*87c0*/  SYNCS.PHASECHK.TRANS64.TRYWAIT P0, [R7+URZ], R4 ;  /* 0x00000004070075a7 */ /* 0x001064000800017f */
[----:B-1----:R-:W-:Y:S05]  /*87d0*/  @!P0 NANOSLEEP.SYNCS 0x989680 ;  /* 0x009896800000895d */ /* 0x002fea0003900000 */
[----:B------:R-:W1:Y:S02]  /*87e0*/  @!P0 SYNCS.PHASECHK.TRANS64 P0, [R7+URZ], R4 ;  /* 0x00000004070085a7 */ /* 0x000e64000800007f */
[----:B-1----:R-:W-:Y:S05]  /*87f0*/  @!P0 BRA `(.L_x_169) ;  /* 0xfffffffc00f08947 */ /* 0x002fea000383ffff */
[----:B------:R-:W-:Y:S05]  /*8800*/  BRA `(.L_x_234) ;  /* 0xffffffe8004c7947 */ /* 0x000fea000383ffff */
.L_x_170:
[----:B0-----:R0:W1:Y:S02]  /*8810*/  SYNCS.PHASECHK.TRANS64.TRYWAIT P0, [R6+URZ], R3 ;  /* 0x00000003060075a7 */ /* 0x001064000800017f */
[----:B-1----:R-:W-:Y:S05]  /*8820*/  @!P0 NANOSLEEP.SYNCS 0x989680 ;  /* 0x009896800000895d */ /* 0x002fea0003900000 */
[----:B------:R-:W1:Y:S02]  /*8830*/  @!P0 SYNCS.PHASECHK.TRANS64 P0, [R6+URZ], R3 ;  /* 0x00000003060085a7 */ /* 0x000e64000800007f */
[----:B-1----:R-:W-:Y:S05]  /*8840*/  @!P0 BRA `(.L_x_170) ;  /* 0xfffffffc00f08947 */ /* 0x002fea000383ffff */
[----:B------:R-:W-:Y:S05]  /*8850*/  BRA `(.L_x_235) ;  /* 0xffffffe8005c7947 */ /* 0x000fea000383ffff */
.L_x_171:
[----:B0-----:R0:W1:Y:S02]  /*8860*/  SYNCS.PHASECHK.TRANS64.TRYWAIT P0, [R7+URZ], R4 ;  /* 0x00000004070075a7 */ /* 0x001064000800017f */
[----:B-1----:R-:W-:Y:S05]  /*8870*/  @!P0 NANOSLEEP.SYNCS 0x989680 ;  /* 0x009896800000895d */ /* 0x002fea0003900000 */
[----:B------:R-:W1:Y:S02]  /*8880*/  @!P0 SYNCS.PHASECHK.TRANS64 P0, [R7+URZ], R4 ;  /* 0x00000004070085a7 */ /* 0x000e64000800007f */
[----:B-1----:R-:W-:Y:S05]  /*8890*/  @!P0 BRA `(.L_x_171) ;  /* 0xfffffffc00f08947 */ /* 0x002fea000383ffff */
[----:B------:R-:W-:Y:S05]  /*88a0*/  BRA `(.L_x_236) ;  /* 0xffffffe8006c7947 */ /* 0x000fea000383ffff */
.L_x_172:
[----:B0-----:R0:W1:Y:S02]  /*88b0*/  SYNCS.PHASECHK.TRANS64.TRYWAIT P0, [R6+URZ], R3 ;  /* 0x00000003060075a7 */ /* 0x001064000800017f */
[----:B-1----:R-:W-:Y:S05]  /*88c0*/  @!P0 NANOSLEEP.SYNCS 0x989680 ;  /* 0x009896800000895d */ /* 0x002fea0003900000 */
[----:B------:R-:W1:Y:S02]  /*88d0*/  @!P0 SYNCS.PHASECHK.TRANS64 P0, [R6+URZ], R3 ;  /* 0x00000003060085a7 */ /* 0x000e64000800007f */
[----:B-1----:R-:W-:Y:S05]  /*88e0*/  @!P0 BRA `(.L_x_172) ;  /* 0xfffffffc00f08947 */ /* 0x002fea000383ffff */
[----:B------:R-:W-:Y:S05]  /*88f0*/  BRA `(.L_x_237) ;  /* 0xffffffe8007c7947 */ /* 0x000fea000383ffff */
.L_x_173:
[----:B0-----:R0:W1:Y:S02]  /*8900*/  SYNCS.PHASECHK.TRANS64.TRYWAIT P0, [R7+URZ], R4 ;  /* 0x00000004070075a7 */ /* 0x001064000800017f */
[----:B-1----:R-:W-:Y:S05]  /*8910*/  @!P0 NANOSLEEP.SYNCS 0x989680 ;  /* 0x009896800000895d */ /* 0x002fea0003900000 */
[----:B------:R-:W1:Y:S02]  /*8920*/  @!P0 SYNCS.PHASECHK.TRANS64 P0, [R7+URZ], R4 ;  /* 0x00000004070085a7 */ /* 0x000e64000800007f */
[----:B-1----:R-:W-:Y:S05]  /*8930*/  @!P0 BRA `(.L_x_173) ;  /* 0xfffffffc00f08947 */ /* 0x002fea000383ffff */
[----:B------:R-:W-:Y:S05]  /*8940*/  BRA `(.L_x_238) ;  /* 0xffffffe8008c7947 */ /* 0x000fea000383ffff */
.L_x_174:
[----:B0-----:R0:W1:Y:S02]  /*8950*/  SYNCS.PHASECHK.TRANS64.TRYWAIT P0, [R6+URZ], R3 ;  /* 0x00000003060075a7 */ /* 0x001064000800017f */
[----:B-1----:R-:W-:Y:S05]  /*8960*/  @!P0 NANOSLEEP.SYNCS 0x989680 ;  /* 0x009896800000895d */ /* 0x002fea0003900000 */
[----:B------:R-:W1:Y:S02]  /*8970*/  @!P0 SYNCS.PHASECHK.TRANS64 P0, [R6+URZ], R3 ;  /* 0x00000003060085a7 */ /* 0x000e64000800007f */
[----:B-1----:R-:W-:Y:S05]  /*8980*/  @!P0 BRA `(.L_x_174) ;  /* 0xfffffffc00f08947 */ /* 0x002fea000383ffff */
[----:B------:R-:W-:Y:S05]  /*8990*/  BRA `(.L_x_239) ;  /* 0xffffffe8009c7947 */ /* 0x000fea000383ffff */
.L_x_175:
[----:B0-----:R0:W1:Y:S02]  /*89a0*/  SYNCS.PHASECHK.TRANS64.TRYWAIT P0, [R7+URZ], R4 ;  /* 0x00000004070075a7 */ /* 0x001064000800017f */
[----:B-1----:R-:W-:Y:S05]  /*89b0*/  @!P0 NANOSLEEP.SYNCS 0x989680 ;  /* 0x009896800000895d */ /* 0x002fea0003900000 */
[----:B------:R-:W1:Y:S02]  /*89c0*/  @!P0 SYNCS.PHASECHK.TRANS64 P0, [R7+URZ], R4 ;  /* 0x00000004070085a7 */ /* 0x000e64000800007f */
[----:B-1----:R-:W-:Y:S05]  /*89d0*/  @!P0 BRA `(.L_x_175) ;  /* 0xfffffffc00f08947 */ /* 0x002fea000383ffff */
[----:B------:R-:W-:Y:S05]  /*89e0*/  BRA `(.L_x_240) ;  /* 0xffffffe800ac7947 */ /* 0x000fea000383ffff */
.L_x_176:
[----:B0-----:R0:W1:Y:S02]  /*89f0*/  SYNCS.PHASECHK.TRANS64.TRYWAIT P0, [R6+URZ], R3 ;  /* 0x00000003060075a7 */ /* 0x001064000800017f */
[----:B-1----:R-:W-:Y:S05]  /*8a00*/  @!P0 NANOSLEEP.SYNCS 0x989680 ;  /* 0x009896800000895d */ /* 0x002fea0003900000 */
[----:B------:R-:W1:Y:S02]  /*8a10*/  @!P0 SYNCS.PHASECHK.TRANS64 P0, [R6+URZ], R3 ;  /* 0x00000003060085a7 */ /* 0x000e64000800007f */
[----:B-1----:R-:W-:Y:S05]  /*8a20*/  @!P0 BRA `(.L_x_176) ;  /* 0xfffffffc00f08947 */ /* 0x002fea000383ffff */
[----:B------:R-:W-:Y:S05]  /*8a30*/  BRA `(.L_x_241) ;  /* 0xffffffe800bc7947 */ /* 0x000fea000383ffff */
.L_x_177:
[----:B0-----:R0:W1:Y:S02]  /*8a40*/  SYNCS.PHASECHK.TRANS64.TRYWAIT P0, [R7+URZ], R4 ;  /* 0x00000004070075a7 */ /* 0x001064000800017f */
[----:B-1----:R-:W-:Y:S05]  /*8a50*/  @!P0 NANOSLEEP.SYNCS 0x989680 ;  /* 0x009896800000895d */ /* 0x002fea0003900000 */
[----:B------:R-:W1:Y:S02]  /*8a60*/  @!P0 SYNCS.PHASECHK.TRANS64 P0, [R7+URZ], R4 ;  /* 0x00000004070085a7 */ /* 0x000e64000800007f */
[----:B-1----:R-:W-:Y:S05]  /*8a70*/  @!P0 BRA `(.L_x_177) ;  /* 0xfffffffc00f08947 */ /* 0x002fea000383ffff */
[----:B------:R-:W-:Y:S05]  /*8a80*/  BRA `(.L_x_242) ;  /* 0xffffffe800cc7947 */ /* 0x000fea000383ffff */
.L_x_178:
[----:B0-----:R0:W1:Y:S02]  /*8a90*/  SYNCS.PHASECHK.TRANS64.TRYWAIT P0, [R6+URZ], R3 ;  /* 0x00000003060075a7 */ /* 0x001064000800017f */
[----:B-1----:R-:W-:Y:S05]  /*8aa0*/  @!P0 NANOSLEEP.SYNCS 0x989680 ;  /* 0x009896800000895d */ /* 0x002fea0003900000 */
[----:B------:R-:W1:Y:S02]  /*8ab0*/  @!P0 SYNCS.PHASECHK.TRANS64 P0, [R6+URZ], R3 ;  /* 0x00000003060085a7 */ /* 0x000e64000800007f */
[----:B-1----:R-:W-:Y:S05]  /*8ac0*/  @!P0 BRA `(.L_x_178) ;  /* 0xfffffffc00f08947 */ /* 0x002fea000383ffff */
[----:B------:R-:W-:Y:S05]  /*8ad0*/  BRA `(.L_x_243) ;  /* 0xffffffe800dc7947 */ /* 0x000fea000383ffff */
.L_x_179:
[----:B-1----:R1:W3:Y:S02]  /*8ae0*/  SYNCS.PHASECHK.TRANS64.TRYWAIT P0, [R7+URZ], R4 ;  /* 0x00000004070075a7 */ /* 0x0022e4000800017f */
[----:B---3--:R-:W-:Y:S05]  /*8af0*/  @!P0 NANOSLEEP.SYNCS 0x989680 ;  /* 0x009896800000895d */ /* 0x008fea0003900000 */
[----:B------:R-:W3:Y:S02]  /*8b00*/  @!P0 SYNCS.PHASECHK.TRANS64 P0, [R7+URZ], R4 ;  /* 0x00000004070085a7 */ /* 0x000ee4000800007f */
[----:B---3--:R-:W-:Y:S05]  /*8b10*/  @!P0 BRA `(.L_x_179) ;  /* 0xfffffffc00f08947 */ /* 0x008fea000383ffff */
[----:B------:R-:W-:Y:S05]  /*8b20*/  BRA `(.L_x_244) ;  /* 0xffffffe800e47947 */ /* 0x000fea000383ffff */
.L_x_245:
[----:B------:R-:W-:-:S00]  /*8b30*/  BRA `(.L_x_245) ;  /* 0xfffffffc00fc7947 */ /* 0x000fc0000383ffff */
[----:B------:R-:W-:-:S00]  /*8b40*/  NOP ;  /* 0x0000000000007918 */ /* 0x000fc00000000000 */
        /* <DEDUP_REMOVED lines=11> */
.L_x_246:


//--------------------- .nv.global.init           --------------------------
	.section	.nv.global.init,"aw",@progbits
.nv.global.init:
	.type		$str$22,@object
	.size		$str$22,($str$23 - $str$22)
$str$22:
        /*0000*/ 	.byte	0x6b, 0x5f, 0x74, 0x69, 0x6c, 0x65, 0x5f, 0x63, 0x6f, 0x75, 0x6e, 0x74, 0x20, 0x3e, 0x3d, 0x20
        /*0010*/ 	.byte	0x31, 0x00
	.type		$str$23,@object
	.size		$str$23,(__unnamed_1 - $str$23)
$str$23:
        /*0012*/ 	.byte	0x2f, 0x74, 0x6d, 0x70, 0x2f, 0x63, 0x75, 0x74, 0x6c, 0x61, 0x73, 0x73, 0x5f, 0x73, 0x77, 0x65
        /*0022*/ 	.byte	0x65, 0x70, 0x5f, 0x73, 0x72, 0x63, 0x2f, 0x69, 0x6e, 0x63, 0x6c, 0x75, 0x64, 0x65, 0x2f, 0x63
        /*0032*/ 	.byte	0x75, 0x74, 0x6c, 0x61, 0x73, 0x73, 0x2f, 0x67, 0x65, 0x6d, 0x6d, 0x2f, 0x63, 0x6f, 0x6c, 0x6c
        /*0042*/ 	.byte	0x65, 0x63, 0x74, 0x69, 0x76, 0x65, 0x2f, 0x73, 0x6d, 0x39, 0x30, 0x5f, 0x6d, 0x6d, 0x61, 0x5f
        /*0052*/ 	.byte	0x74, 0x6d, 0x61, 0x5f, 0x67, 0x6d, 0x6d, 0x61, 0x5f, 0x73, 0x73, 0x5f, 0x77, 0x61, 0x72, 0x70
        /*0062*/ 	.byte	0x73, 0x70, 0x65, 0x63, 0x69, 0x61, 0x6c, 0x69, 0x7a, 0x65, 0x64, 0x2e, 0x68, 0x70, 0x70, 0x00
	.type		__unnamed_1,@object
	.size		__unnamed_1,(.L_0 - __unnamed_1)
__unnamed_1:
        /*0072*/ 	.byte	0x76, 0x6f, 0x69, 0x64, 0x20, 0x63, 0x75, 0x74, 0x6c, 0x61, 0x73, 0x73, 0x3a, 0x3a, 0x67, 0x65
        /* <DEDUP_REMOVED lines=172> */
        /*0b42*/ 	.byte	0x79, 0x5d, 0x00
.L_0:


//--------------------- .nv.shared._ZN7cutlass13device_kernelINS_4gemm6kernel13GemmUniversalIN4cute5tupleIJiiiiEEENS1_10collective13CollectiveMmaINS1_34MainloopSm90TmaGmmaWarpSpecializedILi56ENS5_IJNS4_1CILi1EEENSA_ILi8EEESB_EEENS1_32KernelTmaWarpSpecializedPingpongEEENS5_IJNSA_ILi64EEESG_NSA_ILi32EEEEEEaNS5_IJlSB_lEEEaSJ_NS4_8TiledMMAINS4_8MMA_AtomIJNS4_4SM904GMMA26MMA_64x64x32_S32S8S8_SS_TNEEEENS4_6LayoutINS5_IJSB_SB_SB_EEENS5_IJNSA_ILi0EEESS_SS_EEEEENS5_IJNS4_10UnderscoreESV_SV_EEEEENS4_23SM90_TMA_LOAD_MULTICASTENS4_14ComposedLayoutINS4_7SwizzleILi1ELi4ELi3EEENS4_18smem_ptr_flag_bitsILi8EEENSQ_INS5_IJSC_SH_EEENS5_IJSH_SB_EEEEEEEvNS4_8identityENS4_13SM90_TMA_LOADES17_vS18_EENS_8epilogue10collective6detail29Sm90TmaWarpSpecializedAdapterINS1C_15DefaultEpilogueIaSJ_SJ_NS1B_6thread17LinearCombinationIaLi1EiiLNS1G_9ScaleType4KindE0ELNS_15FloatRoundStyleE2EaEENS1_15EpilogueDefaultEEEEEvvEEEEvNT_6ParamsE --------------------------
	.section	.nv.shared._ZN7cutlass13device_kernelINS_4gemm6kernel13GemmUniversalIN4cute5tupleIJiiiiEEENS1_10collective13CollectiveMmaINS1_34MainloopSm90TmaGmmaWarpSpecializedILi56ENS5_IJNS4_1CILi1EEENSA_ILi8EEESB_EEENS1_32KernelTmaWarpSpecializedPingpongEEENS5_IJNSA_ILi64EEESG_NSA_ILi32EEEEEEaNS5_IJlSB_lEEEaSJ_NS4_8TiledMMAINS4_8MMA_AtomIJNS4_4SM904GMMA26MMA_64x64x32_S32S8S8_SS_TNEEEENS4_6LayoutINS5_IJSB_SB_SB_EEENS5_IJNSA_ILi0EEESS_SS_EEEEENS5_IJNS4_10UnderscoreESV_SV_EEEEENS4_23SM90_TMA_LOAD_MULTICASTENS4_14ComposedLayoutINS4_7SwizzleILi1ELi4ELi3EEENS4_18smem_ptr_flag_bitsILi8EEENSQ_INS5_IJSC_SH_EEENS5_IJSH_SB_EEEEEEEvNS4_8identityENS4_13SM90_TMA_LOADES17_vS18_EENS_8epilogue10collective6detail29Sm90TmaWarpSpecializedAdapterINS1C_15DefaultEpilogueIaSJ_SJ_NS1B_6thread17LinearCombinationIaLi1EiiLNS1G_9ScaleType4KindE0ELNS_15FloatRoundStyleE2EaEENS1_15EpilogueDefaultEEEEEvvEEEEvNT_6ParamsE,"aw",@nobits
	.sectionflags	@""
	.align	16
	.zero		1024


//--------------------- .nv.shared.reserved.0     --------------------------
	.section	.nv.shared.reserved.0,"aw",@nobits
	.weak		__nv_reservedSMEM_offset_0_alias
	.size		__nv_reservedSMEM_offset_0_alias, 0, 0
	.other		__nv_reservedSMEM_offset_0_alias,@"STO_CUDA_RESERVED_SHARED STV_DEFAULT"
__nv_reservedSMEM_offset_0_alias:
	.zero		0


//--------------------- .nv.global                --------------------------
	.section	.nv.global,"aw",@nobits
.nv.global:
	.type		_ZN40_INTERNAL_cecfd0cb_4_k_cu_ff9308e9_174794cute1_E,@object
	.size		_ZN40_INTERNAL_cecfd0cb_4_k_cu_ff9308e9_174794cute1_E,(_ZN40_INTERNAL_cecfd0cb_4_k_cu_ff9308e9_174794cuda3std3__45__cpo6cbeginE - _ZN40_INTERNAL_cecfd0cb_4_k_cu_ff9308e9_174794cute1_E)
_ZN40_INTERNAL_cecfd0cb_4_k_cu_ff9308e9_174794cute1_E:
	.zero		1
	.type		_ZN40_INTERNAL_cecfd0cb_4_k_cu_ff9308e9_174794cuda3std3__45__cpo6cbeginE,@object
	.size		_ZN40_INTERNAL_cecfd0cb_4_k_cu_ff9308e9_174794cuda3std3__45__cpo6cbeginE,(_ZN40_INTERNAL_cecfd0cb_4_k_cu_ff9308e9_174794cuda3std3__48in_placeE - _ZN40_INTERNAL_cecfd0cb_4_k_cu_ff9308e9_174794cuda3std3__45__cpo6cbeginE)
_ZN40_INTERNAL_cecfd0cb_4_k_cu_ff9308e9_174794cuda3std3__45__cpo6cbeginE:
	.zero		1
	.type		_ZN40_INTERNAL_cecfd0cb_4_k_cu_ff9308e9_174794cuda3std3__48in_placeE,@object
	.size		_ZN40_INTERNAL_cecfd0cb_4_k_cu_ff9308e9_174794cuda3std3__48in_placeE,(_ZN40_INTERNAL_cecfd0cb_4_k_cu_ff9308e9_174794cuda3std6ranges3__45__cpo9iter_moveE - _ZN40_INTERNAL_cecfd0cb_4_k_cu_ff9308e9_174794cuda3std3__48in_placeE)
_ZN40_INTERNAL_cecfd0cb_4_k_cu_ff9308e9_174794cuda3std3__48in_placeE:
	.zero		1
	.type		_ZN40_INTERNAL_cecfd0cb_4_k_cu_ff9308e9_174794cuda3std6ranges3__45__cpo9iter_moveE,@object
	.size		_ZN40_INTERNAL_cecfd0cb_4_k_cu_ff9308e9_174794cuda3std6ranges3__45__cpo9iter_moveE,(_ZN40_INTERNAL_cecfd0cb_4_k_cu_ff9308e9_174794cuda3std3__45__cpo5beginE - _ZN40_INTERNAL_cecfd0cb_4_k_cu_ff9308e9_174794cuda3std6ranges3__45__cpo9iter_moveE)
_ZN40_INTERNAL_cecfd0cb_4_k_cu_ff9308e9_174794cuda3std6ranges3__45__cpo9iter_moveE:
	.zero		1
	.type		_ZN40_INTERNAL_cecfd0cb_4_k_cu_ff9308e9_174794cuda3std3__45__cpo5beginE,@object
	.size		_ZN40_INTERNAL_cecfd0cb_4_k_cu_ff9308e9_174794cuda3std3__45__cpo5beginE,(_ZN40_INTERNAL_cecfd0cb_4_k_cu_ff9308e9_174794cuda3std3__442_GLOBAL__N__cecfd0cb_4_k_cu_ff9308e9_174796ignoreE - _ZN40_INTERNAL_cecfd0cb_4_k_cu_ff9308e9_174794cuda3std3__45__cpo5beginE)
_ZN40_INTERNAL_cecfd0cb_4_k_cu_ff9308e9_174794cuda3std3__45__cpo5beginE:
	.zero		1
	.type		_ZN40_INTERNAL_cecfd0cb_4_k_cu_ff9308e9_174794cuda3std3__442_GLOBAL__N__cecfd0cb_4_k_cu_ff9308e9_174796ignoreE,@object
	.size		_ZN40_INTERNAL_cecfd0cb_4_k_cu_ff9308e9_174794cuda3std3__442_GLOBAL__N__cecfd0cb_4_k_cu_ff9308e9_174796ignoreE,(_ZN40_INTERNAL_cecfd0cb_4_k_cu_ff9308e9_174794cute7productE - _ZN40_INTERNAL_cecfd0cb_4_k_cu_ff9308e9_174794cuda3std3__442_GLOBAL__N__cecfd0cb_4_k_cu_ff9308e9_174796ignoreE)
_ZN40_INTERNAL_cecfd0cb_4_k_cu_ff9308e9_174794cuda3std3__442_GLOBAL__N__cecfd0cb_4_k_cu_ff9308e9_174796ignoreE:
	.zero		1
	.type		_ZN40_INTERNAL_cecfd0cb_4_k_cu_ff9308e9_174794cute7productE,@object
	.size		_ZN40_INTERNAL_cecfd0cb_4_k_cu_ff9308e9_174794cute7productE,(_ZN40_INTERNAL_cecfd0cb_4_k_cu_ff9308e9_174794cuda3std3__45__cpo3endE - _ZN40_INTERNAL_cecfd0cb_4_k_cu_ff9308e9_174794cute7productE)
_ZN40_INTERNAL_cecfd0cb_4_k_cu_ff9308e9_174794cute7productE:
	.zero		1
	.type		_ZN40_INTERNAL_cecfd0cb_4_k_cu_ff9308e9_174794cuda3std3__45__cpo3endE,@object
	.size		_ZN40_INTERNAL_cecfd0cb_4_k_cu_ff9308e9_174794cuda3std3__45__cpo3endE,(_ZN40_INTERNAL_cecfd0cb_4_k_cu_ff9308e9_174794cuda3std3__419piecewise_constructE - _ZN40_INTERNAL_cecfd0cb_4_k_cu_ff9308e9_174794cuda3std3__45__cpo3endE)
_ZN40_INTERNAL_cecfd0cb_4_k_cu_ff9308e9_174794cuda3std3__45__cpo3endE:
	.zero		1
	.type		_ZN40_INTERNAL_cecfd0cb_4_k_cu_ff9308e9_174794cuda3std3__419piecewise_constructE,@object
	.size		_ZN40_INTERNAL_cecfd0cb_4_k_cu_ff9308e9_174794cuda3std3__419piecewise_constructE,(_ZN40_INTERNAL_cecfd0cb_4_k_cu_ff9308e9_174794cuda3std3__45__cpo4cendE - _ZN40_INTERNAL_cecfd0cb_4_k_cu_ff9308e9_174794cuda3std3__419piecewise_constructE)
_ZN40_INTERNAL_cecfd0cb_4_k_cu_ff9308e9_174794cuda3std3__419piecewise_constructE:
	.zero		1
	.type		_ZN40_INTERNAL_cecfd0cb_4_k_cu_ff9308e9_174794cuda3std3__45__cpo4cendE,@object
	.size		_ZN40_INTERNAL_cecfd0cb_4_k_cu_ff9308e9_174794cuda3std3__45__cpo4cendE,(_ZN40_INTERNAL_cecfd0cb_4_k_cu_ff9308e9_174794cuda3std6ranges3__45__cpo4swapE - _ZN40_INTERNAL_cecfd0cb_4_k_cu_ff9308e9_174794cuda3std3__45__cpo4cendE)
_ZN40_INTERNAL_cecfd0cb_4_k_cu_ff9308e9_174794cuda3std3__45__cpo4cendE:
	.zero		1
	.type		_ZN40_INTERNAL_cecfd0cb_4_k_cu_ff9308e9_174794cuda3std6ranges3__45__cpo4swapE,@object
	.size		_ZN40_INTERNAL_cecfd0cb_4_k_cu_ff9308e9_174794cuda3std6ranges3__45__cpo4swapE,(.L_8 - _ZN40_INTERNAL_cecfd0cb_4_k_cu_ff9308e9_174794cuda3std6ranges3__45__cpo4swapE)
_ZN40_INTERNAL_cecfd0cb_4_k_cu_ff9308e9_174794cuda3std6ranges3__45__cpo4swapE:
	.zero		1
.L_8:


//--------------------- .nv.constant0._ZN7cutlass13device_kernelINS_4gemm6kernel13GemmUniversalIN4cute5tupleIJiiiiEEENS1_10collective13CollectiveMmaINS1_34MainloopSm90TmaGmmaWarpSpecializedILi56ENS5_IJNS4_1CILi1EEENSA_ILi8EEESB_EEENS1_32KernelTmaWarpSpecializedPingpongEEENS5_IJNSA_ILi64EEESG_NSA_ILi32EEEEEEaNS5_IJlSB_lEEEaSJ_NS4_8TiledMMAINS4_8MMA_AtomIJNS4_4SM904GMMA26MMA_64x64x32_S32S8S8_SS_TNEEEENS4_6LayoutINS5_IJSB_SB_SB_EEENS5_IJNSA_ILi0EEESS_SS_EEEEENS5_IJNS4_10UnderscoreESV_SV_EEEEENS4_23SM90_TMA_LOAD_MULTICASTENS4_14ComposedLayoutINS4_7SwizzleILi1ELi4ELi3EEENS4_18smem_ptr_flag_bitsILi8EEENSQ_INS5_IJSC_SH_EEENS5_IJSH_SB_EEEEEEEvNS4_8identityENS4_13SM90_TMA_LOADES17_vS18_EENS_8epilogue10collective6detail29Sm90TmaWarpSpecializedAdapterINS1C_15DefaultEpilogueIaSJ_SJ_NS1B_6thread17LinearCombinationIaLi1EiiLNS1G_9ScaleType4KindE0ELNS_15FloatRoundStyleE2EaEENS1_15EpilogueDefaultEEEEEvvEEEEvNT_6ParamsE --------------------------
	.section	.nv.constant0._ZN7cutlass13device_kernelINS_4gemm6kernel13GemmUniversalIN4cute5tupleIJiiiiEEENS1_10collective13CollectiveMmaINS1_34MainloopSm90TmaGmmaWarpSpecializedILi56ENS5_IJNS4_1CILi1EEENSA_ILi8EEESB_EEENS1_32KernelTmaWarpSpecializedPingpongEEENS5_IJNSA_ILi64EEESG_NSA_ILi32EEEEEEaNS5_IJlSB_lEEEaSJ_NS4_8TiledMMAINS4_8MMA_AtomIJNS4_4SM904GMMA26MMA_64x64x32_S32S8S8_SS_TNEEEENS4_6LayoutINS5_IJSB_SB_SB_EEENS5_IJNSA_ILi0EEESS_SS_EEEEENS5_IJNS4_10UnderscoreESV_SV_EEEEENS4_23SM90_TMA_LOAD_MULTICASTENS4_14ComposedLayoutINS4_7SwizzleILi1ELi4ELi3EEENS4_18smem_ptr_flag_bitsILi8EEENSQ_INS5_IJSC_SH_EEENS5_IJSH_SB_EEEEEEEvNS4_8identityENS4_13SM90_TMA_LOADES17_vS18_EENS_8epilogue10collective6detail29Sm90TmaWarpSpecializedAdapterINS1C_15DefaultEpilogueIaSJ_SJ_NS1B_6thread17LinearCombinationIaLi1EiiLNS1G_9ScaleType4KindE0ELNS_15FloatRoundStyleE2EaEENS1_15EpilogueDefaultEEEEEvvEEEEvNT_6ParamsE,"a",@progbits
	.sectionflags	@""
	.align	4
.nv.constant0._ZN7cutlass13device_kernelINS_4gemm6kernel13GemmUniversalIN4cute5tupleIJiiiiEEENS1_10collective13CollectiveMmaINS1_34MainloopSm90TmaGmmaWarpSpecializedILi56ENS5_IJNS4_1CILi1EEENSA_ILi8EEESB_EEENS1_32KernelTmaWarpSpecializedPingpongEEENS5_IJNSA_ILi64EEESG_NSA_ILi32EEEEEEaNS5_IJlSB_lEEEaSJ_NS4_8TiledMMAINS4_8MMA_AtomIJNS4_4SM904GMMA26MMA_64x64x32_S32S8S8_SS_TNEEEENS4_6LayoutINS5_IJSB_SB_SB_EEENS5_IJNSA_ILi0EEESS_SS_EEEEENS5_IJNS4_10UnderscoreESV_SV_EEEEENS4_23SM90_TMA_LOAD_MULTICASTENS4_14ComposedLayoutINS4_7SwizzleILi1ELi4ELi3EEENS4_18smem_ptr_flag_bitsILi8EEENSQ_INS5_IJSC_SH_EEENS5_IJSH_SB_EEEEEEEvNS4_8identityENS4_13SM90_TMA_LOADES17_vS18_EENS_8epilogue10collective6detail29Sm90TmaWarpSpecializedAdapterINS1C_15DefaultEpilogueIaSJ_SJ_NS1B_6thread17LinearCombinationIaLi1EiiLNS1G_9ScaleType4KindE0ELNS_15FloatRoundStyleE2EaEENS1_15EpilogueDefaultEEEEEvvEEEEvNT_6ParamsE:
	.zero		1664


//--------------------- SYMBOLS --------------------------

	.type		.nv.reservedSmem.offset0,@object
	.size		.nv.reservedSmem.offset0,0x4
	.type		__assertfail,@function
